// auto-generated by cutlass_sweep.conv — config: {"arch": "sm_100", "cluster_m": 2, "cluster_n": 1, "conv_kind": "dgrad", "dtype": "bf16", "ndim": 3, "tile_k": 64, "tile_m": 256, "tile_n": 64}
#include "cutlass/cutlass.h"
#include "cute/tensor.hpp"
#include "cutlass/kernel_hardware_info.hpp"
#include "cutlass/conv/convolution.h"
#include "cutlass/conv/dispatch_policy.hpp"
#include "cutlass/conv/collective/collective_builder.hpp"
#include "cutlass/conv/kernel/conv_universal.hpp"
#include "cutlass/conv/device/conv_universal_adapter.hpp"
#include "cutlass/epilogue/collective/collective_builder.hpp"

using namespace cute;
using Elem = cutlass::bfloat16_t;
using Acc  = float;
using LayoutAB = cutlass::layout::TensorNDHWC;
using LayoutC  = cutlass::layout::TensorNDHWC;
constexpr auto ConvOp = cutlass::conv::Operator::kDgrad;
using TileShape    = Shape<_256, _64, Shape<_64>>;
using ClusterShape = Shape<_2, _1, _1>;

using CollectiveEpilogue = typename cutlass::epilogue::collective::CollectiveBuilder<
    cutlass::arch::Sm100, cutlass::arch::OpClassTensorOp,
    TileShape, ClusterShape,
    cutlass::epilogue::collective::EpilogueTileAuto,
    Acc, Acc,
    Elem, LayoutC, 128 / cutlass::sizeof_bits<Elem>::value,
    Elem, LayoutC, 128 / cutlass::sizeof_bits<Elem>::value,
    cutlass::epilogue::collective::EpilogueScheduleAuto
  >::CollectiveOp;

using CollectiveMainloop = typename cutlass::conv::collective::CollectiveBuilder<
    cutlass::arch::Sm100, cutlass::arch::OpClassTensorOp, ConvOp,
    Elem, LayoutAB, 128 / cutlass::sizeof_bits<Elem>::value,
    Elem, LayoutAB, 128 / cutlass::sizeof_bits<Elem>::value,
    Acc,
    TileShape, ClusterShape,
    cutlass::conv::collective::StageCountAutoCarveout<
        static_cast<int>(sizeof(typename CollectiveEpilogue::SharedStorage))>,
    cutlass::conv::collective::KernelScheduleAuto
  >::CollectiveOp;

using ProblemShape = cutlass::conv::ConvProblemShape<
    ConvOp, CollectiveMainloop::DispatchPolicy::NumSpatialDimensions>;
using ConvKernel = cutlass::conv::kernel::ConvUniversal<
    ProblemShape, CollectiveMainloop, CollectiveEpilogue>;
using Conv = cutlass::conv::device::ConvUniversalAdapter<ConvKernel>;

auto* _anchor = &cutlass::device_kernel<ConvKernel>;


// ===== COMPILED SASS (sm_100a) =====

	.target	sm_100a

	.elftype	@"ET_EXEC"


//--------------------- .note.nv.tkinfo           --------------------------
	.section	.note.nv.tkinfo,"",@"SHT_NOTE"
	.sectionflags	@"SHF_NOTE_NV_TKINFO"
	.tkinfo
        /*0018*/ 	.word	0x00000002
        /*0030*/ 	.string	""
        /*0030*/ 	.string	"ptxas"
        /*0030*/ 	.string	"Cuda compilation tools, release 13.0, V13.0.88"
        /*0030*/ 	.string	"Build cuda_13.0.r13.0/compiler.36424714_0"
        /*0030*/ 	.string	"-arch sm_100a -m 64 "



//--------------------- .note.nv.cuinfo           --------------------------
	.section	.note.nv.cuinfo,"",@"SHT_NOTE"
	.sectionflags	@"SHF_NOTE_NV_CUINFO"
        /*0018*/ 	.short	0x0002
        /*001a*/ 	.short	0x0064
        /*001c*/ 	.short	0x0082
	.zero		2


//--------------------- .nv.info                  --------------------------
	.section	.nv.info,"",@"SHT_CUDA_INFO"
	.align	4


	//----- nvinfo : EIATTR_REGCOUNT
	.align		4
        /*0000*/ 	.byte	0x04, 0x2f
        /*0002*/ 	.short	(.L_19 - .L_18)
	.align		4
.L_18:
        /*0004*/ 	.word	index@(_ZN7cutlass13device_kernelINS_4conv6kernel13ConvUniversalINS1_16ConvProblemShapeILNS1_8OperatorE1ELi3EEENS1_10collective14CollectiveConvINS1_47MainloopSm100TmaUmmaWarpSpecializedImplicitGemmILS5_1ELi10ELi3ELi1ELi2EN4cute5tupleIJNSA_1CILi2EEENSC_ILi1EEESE_EEEEENSB_IJNSC_ILi256EEENSC_ILi64EEENSB_IJSI_EEEEEENS_10bfloat16_tESL_NSA_8TiledMMAINSA_8MMA_AtomIJNSA_26SM100_MMA_F16BF16_2x1SM_SSISL_SL_fLi256ELi64ELNSA_4UMMA5MajorE0ELSQ_1ELNSP_7ScaleInE0ELSR_0EEEEEENSA_6LayoutINSB_IJSE_SE_SE_EEENSB_IJNSC_ILi0EEESW_SW_EEEEENSB_IJNSA_10UnderscoreESZ_SZ_EEEEENS7_6detail27Sm100ImplicitGemmTileTraitsINSA_25SM100_TMA_2SM_LOAD_IM2COLENSA_14ComposedLayoutINSA_7SwizzleILi3ELi4ELi3EEENSA_18smem_ptr_flag_bitsILi16EEENSU_INSB_IJNSC_ILi8EEESI_EEENSB_IJSI_SE_EEEEEEEvEENS13_INSA_18SM100_TMA_2SM_LOADENS15_INS16_ILi2ELi4ELi3EEES19_NSU_INSB_IJNSC_ILi32EEES1A_EEENSB_IJSE_S1I_EEEEEEEvEEEENS_8epilogue10collective18CollectiveEpilogueINS1P_23Sm100TmaWarpSpecializedILi3ELi2ELi32ELb1ELb0EEEJNSB_IJNSC_ILi128EEESI_SJ_EEENSB_IJNSU_IS1U_SE_EENSU_IS1I_SE_EEEEESL_NSB_IJNSB_IJllllEEESE_SW_EEESL_S20_NS1P_6fusion15FusionCallbacksIS1T_NS21_17LinearCombinationISL_fSL_fLNS_15FloatRoundStyleE2EEES1V_S1Y_JEEENSA_5SM1004TMEM4LOAD26SM100_TMEM_LOAD_32dp32b32xENSA_20SM90_TMA_LOAD_IM2COLENS15_IS1H_S19_NSU_INSB_IJS1A_S1I_EEENSB_IJS1I_SE_EEEEEEENSA_39AutoVectorizingCopyWithAssumedAlignmentILi128EEENSA_21SM90_TMA_STORE_IM2COLES2F_S2H_S2H_EEEvvEEEEvNT_6ParamsE)
        /*0008*/ 	.word	0x0000007d


	//----- nvinfo : EIATTR_FRAME_SIZE
	.align		4
.L_19:
        /*000c*/ 	.byte	0x04, 0x11
        /*000e*/ 	.short	(.L_21 - .L_20)
	.align		4
.L_20:
        /*0010*/ 	.word	index@($__internal_2_$__cuda_sm10x_tcgen05_guardrail_trap_unallocated_columns_being_dealloced)
        /*0014*/ 	.word	0x00000008


	//----- nvinfo : EIATTR_FRAME_SIZE
	.align		4
.L_21:
        /*0018*/ 	.byte	0x04, 0x11
        /*001a*/ 	.short	(.L_23 - .L_22)
	.align		4
.L_22:
        /*001c*/ 	.word	index@($__internal_1_$__cuda_sm10x_tcgen05_guardrail_trap_phase_invalid_during_alloc)
        /*0020*/ 	.word	0x00000008


	//----- nvinfo : EIATTR_FRAME_SIZE
	.align		4
.L_23:
        /*0024*/ 	.byte	0x04, 0x11
        /*0026*/ 	.short	(.L_25 - .L_24)
	.align		4
.L_24:
        /*0028*/ 	.word	index@($__internal_0_$__cuda_sm10x_tcgen05_guardrail_trap_col_being_dealloced_not_returned_by_alloc)
        /*002c*/ 	.word	0x00000008


	//----- nvinfo : EIATTR_FRAME_SIZE
	.align		4
.L_25:
        /*0030*/ 	.byte	0x04, 0x11
        /*0032*/ 	.short	(.L_27 - .L_26)
	.align		4
.L_26:
        /*0034*/ 	.word	index@(_ZN7cutlass13device_kernelINS_4conv6kernel13ConvUniversalINS1_16ConvProblemShapeILNS1_8OperatorE1ELi3EEENS1_10collective14CollectiveConvINS1_47MainloopSm100TmaUmmaWarpSpecializedImplicitGemmILS5_1ELi10ELi3ELi1ELi2EN4cute5tupleIJNSA_1CILi2EEENSC_ILi1EEESE_EEEEENSB_IJNSC_ILi256EEENSC_ILi64EEENSB_IJSI_EEEEEENS_10bfloat16_tESL_NSA_8TiledMMAINSA_8MMA_AtomIJNSA_26SM100_MMA_F16BF16_2x1SM_SSISL_SL_fLi256ELi64ELNSA_4UMMA5MajorE0ELSQ_1ELNSP_7ScaleInE0ELSR_0EEEEEENSA_6LayoutINSB_IJSE_SE_SE_EEENSB_IJNSC_ILi0EEESW_SW_EEEEENSB_IJNSA_10UnderscoreESZ_SZ_EEEEENS7_6detail27Sm100ImplicitGemmTileTraitsINSA_25SM100_TMA_2SM_LOAD_IM2COLENSA_14ComposedLayoutINSA_7SwizzleILi3ELi4ELi3EEENSA_18smem_ptr_flag_bitsILi16EEENSU_INSB_IJNSC_ILi8EEESI_EEENSB_IJSI_SE_EEEEEEEvEENS13_INSA_18SM100_TMA_2SM_LOADENS15_INS16_ILi2ELi4ELi3EEES19_NSU_INSB_IJNSC_ILi32EEES1A_EEENSB_IJSE_S1I_EEEEEEEvEEEENS_8epilogue10collective18CollectiveEpilogueINS1P_23Sm100TmaWarpSpecializedILi3ELi2ELi32ELb1ELb0EEEJNSB_IJNSC_ILi128EEESI_SJ_EEENSB_IJNSU_IS1U_SE_EENSU_IS1I_SE_EEEEESL_NSB_IJNSB_IJllllEEESE_SW_EEESL_S20_NS1P_6fusion15FusionCallbacksIS1T_NS21_17LinearCombinationISL_fSL_fLNS_15FloatRoundStyleE2EEES1V_S1Y_JEEENSA_5SM1004TMEM4LOAD26SM100_TMEM_LOAD_32dp32b32xENSA_20SM90_TMA_LOAD_IM2COLENS15_IS1H_S19_NSU_INSB_IJS1A_S1I_EEENSB_IJS1I_SE_EEEEEEENSA_39AutoVectorizingCopyWithAssumedAlignmentILi128EEENSA_21SM90_TMA_STORE_IM2COLES2F_S2H_S2H_EEEvvEEEEvNT_6ParamsE)
        /*0038*/ 	.word	0x00000008


	//----- nvinfo : EIATTR_MIN_STACK_SIZE
	.align		4
.L_27:
        /*003c*/ 	.byte	0x04, 0x12
        /*003e*/ 	.short	(.L_29 - .L_28)
	.align		4
.L_28:
        /*0040*/ 	.word	index@(_ZN7cutlass13device_kernelINS_4conv6kernel13ConvUniversalINS1_16ConvProblemShapeILNS1_8OperatorE1ELi3EEENS1_10collective14CollectiveConvINS1_47MainloopSm100TmaUmmaWarpSpecializedImplicitGemmILS5_1ELi10ELi3ELi1ELi2EN4cute5tupleIJNSA_1CILi2EEENSC_ILi1EEESE_EEEEENSB_IJNSC_ILi256EEENSC_ILi64EEENSB_IJSI_EEEEEENS_10bfloat16_tESL_NSA_8TiledMMAINSA_8MMA_AtomIJNSA_26SM100_MMA_F16BF16_2x1SM_SSISL_SL_fLi256ELi64ELNSA_4UMMA5MajorE0ELSQ_1ELNSP_7ScaleInE0ELSR_0EEEEEENSA_6LayoutINSB_IJSE_SE_SE_EEENSB_IJNSC_ILi0EEESW_SW_EEEEENSB_IJNSA_10UnderscoreESZ_SZ_EEEEENS7_6detail27Sm100ImplicitGemmTileTraitsINSA_25SM100_TMA_2SM_LOAD_IM2COLENSA_14ComposedLayoutINSA_7SwizzleILi3ELi4ELi3EEENSA_18smem_ptr_flag_bitsILi16EEENSU_INSB_IJNSC_ILi8EEESI_EEENSB_IJSI_SE_EEEEEEEvEENS13_INSA_18SM100_TMA_2SM_LOADENS15_INS16_ILi2ELi4ELi3EEES19_NSU_INSB_IJNSC_ILi32EEES1A_EEENSB_IJSE_S1I_EEEEEEEvEEEENS_8epilogue10collective18CollectiveEpilogueINS1P_23Sm100TmaWarpSpecializedILi3ELi2ELi32ELb1ELb0EEEJNSB_IJNSC_ILi128EEESI_SJ_EEENSB_IJNSU_IS1U_SE_EENSU_IS1I_SE_EEEEESL_NSB_IJNSB_IJllllEEESE_SW_EEESL_S20_NS1P_6fusion15FusionCallbacksIS1T_NS21_17LinearCombinationISL_fSL_fLNS_15FloatRoundStyleE2EEES1V_S1Y_JEEENSA_5SM1004TMEM4LOAD26SM100_TMEM_LOAD_32dp32b32xENSA_20SM90_TMA_LOAD_IM2COLENS15_IS1H_S19_NSU_INSB_IJS1A_S1I_EEENSB_IJS1I_SE_EEEEEEENSA_39AutoVectorizingCopyWithAssumedAlignmentILi128EEENSA_21SM90_TMA_STORE_IM2COLES2F_S2H_S2H_EEEvvEEEEvNT_6ParamsE)
        /*0044*/ 	.word	0x00000008
.L_29:


//--------------------- .nv.compat                --------------------------
	.section	.nv.compat,"",@"SHT_CUDA_COMPAT_INFO"
	.align	4
        /*0000*/ 	.byte	0x02, 0x09, 0x01, 0x00, 0x02, 0x02, 0x02, 0x00, 0x02, 0x05, 0x05, 0x00, 0x03, 0x07, 0x01, 0x01
        /*0010*/ 	.byte	0x02, 0x03, 0x01, 0x00, 0x02, 0x06, 0x01, 0x00, 0x04, 0x0b, 0x08, 0x00, 0x09, 0x00, 0x00, 0x00
        /*0020*/ 	.byte	0x00, 0x00, 0x00, 0x00


//--------------------- .nv.info._ZN7cutlass13device_kernelINS_4conv6kernel13ConvUniversalINS1_16ConvProblemShapeILNS1_8OperatorE1ELi3EEENS1_10collective14CollectiveConvINS1_47MainloopSm100TmaUmmaWarpSpecializedImplicitGemmILS5_1ELi10ELi3ELi1ELi2EN4cute5tupleIJNSA_1CILi2EEENSC_ILi1EEESE_EEEEENSB_IJNSC_ILi256EEENSC_ILi64EEENSB_IJSI_EEEEEENS_10bfloat16_tESL_NSA_8TiledMMAINSA_8MMA_AtomIJNSA_26SM100_MMA_F16BF16_2x1SM_SSISL_SL_fLi256ELi64ELNSA_4UMMA5MajorE0ELSQ_1ELNSP_7ScaleInE0ELSR_0EEEEEENSA_6LayoutINSB_IJSE_SE_SE_EEENSB_IJNSC_ILi0EEESW_SW_EEEEENSB_IJNSA_10UnderscoreESZ_SZ_EEEEENS7_6detail27Sm100ImplicitGemmTileTraitsINSA_25SM100_TMA_2SM_LOAD_IM2COLENSA_14ComposedLayoutINSA_7SwizzleILi3ELi4ELi3EEENSA_18smem_ptr_flag_bitsILi16EEENSU_INSB_IJNSC_ILi8EEESI_EEENSB_IJSI_SE_EEEEEEEvEENS13_INSA_18SM100_TMA_2SM_LOADENS15_INS16_ILi2ELi4ELi3EEES19_NSU_INSB_IJNSC_ILi32EEES1A_EEENSB_IJSE_S1I_EEEEEEEvEEEENS_8epilogue10collective18CollectiveEpilogueINS1P_23Sm100TmaWarpSpecializedILi3ELi2ELi32ELb1ELb0EEEJNSB_IJNSC_ILi128EEESI_SJ_EEENSB_IJNSU_IS1U_SE_EENSU_IS1I_SE_EEEEESL_NSB_IJNSB_IJllllEEESE_SW_EEESL_S20_NS1P_6fusion15FusionCallbacksIS1T_NS21_17LinearCombinationISL_fSL_fLNS_15FloatRoundStyleE2EEES1V_S1Y_JEEENSA_5SM1004TMEM4LOAD26SM100_TMEM_LOAD_32dp32b32xENSA_20SM90_TMA_LOAD_IM2COLENS15_IS1H_S19_NSU_INSB_IJS1A_S1I_EEENSB_IJS1I_SE_EEEEEEENSA_39AutoVectorizingCopyWithAssumedAlignmentILi128EEENSA_21SM90_TMA_STORE_IM2COLES2F_S2H_S2H_EEEvvEEEEvNT_6ParamsE --------------------------
	.section	.nv.info._ZN7cutlass13device_kernelINS_4conv6kernel13ConvUniversalINS1_16ConvProblemShapeILNS1_8OperatorE1ELi3EEENS1_10collective14CollectiveConvINS1_47MainloopSm100TmaUmmaWarpSpecializedImplicitGemmILS5_1ELi10ELi3ELi1ELi2EN4cute5tupleIJNSA_1CILi2EEENSC_ILi1EEESE_EEEEENSB_IJNSC_ILi256EEENSC_ILi64EEENSB_IJSI_EEEEEENS_10bfloat16_tESL_NSA_8TiledMMAINSA_8MMA_AtomIJNSA_26SM100_MMA_F16BF16_2x1SM_SSISL_SL_fLi256ELi64ELNSA_4UMMA5MajorE0ELSQ_1ELNSP_7ScaleInE0ELSR_0EEEEEENSA_6LayoutINSB_IJSE_SE_SE_EEENSB_IJNSC_ILi0EEESW_SW_EEEEENSB_IJNSA_10UnderscoreESZ_SZ_EEEEENS7_6detail27Sm100ImplicitGemmTileTraitsINSA_25SM100_TMA_2SM_LOAD_IM2COLENSA_14ComposedLayoutINSA_7SwizzleILi3ELi4ELi3EEENSA_18smem_ptr_flag_bitsILi16EEENSU_INSB_IJNSC_ILi8EEESI_EEENSB_IJSI_SE_EEEEEEEvEENS13_INSA_18SM100_TMA_2SM_LOADENS15_INS16_ILi2ELi4ELi3EEES19_NSU_INSB_IJNSC_ILi32EEES1A_EEENSB_IJSE_S1I_EEEEEEEvEEEENS_8epilogue10collective18CollectiveEpilogueINS1P_23Sm100TmaWarpSpecializedILi3ELi2ELi32ELb1ELb0EEEJNSB_IJNSC_ILi128EEESI_SJ_EEENSB_IJNSU_IS1U_SE_EENSU_IS1I_SE_EEEEESL_NSB_IJNSB_IJllllEEESE_SW_EEESL_S20_NS1P_6fusion15FusionCallbacksIS1T_NS21_17LinearCombinationISL_fSL_fLNS_15FloatRoundStyleE2EEES1V_S1Y_JEEENSA_5SM1004TMEM4LOAD26SM100_TMEM_LOAD_32dp32b32xENSA_20SM90_TMA_LOAD_IM2COLENS15_IS1H_S19_NSU_INSB_IJS1A_S1I_EEENSB_IJS1I_SE_EEEEEEENSA_39AutoVectorizingCopyWithAssumedAlignmentILi128EEENSA_21SM90_TMA_STORE_IM2COLES2F_S2H_S2H_EEEvvEEEEvNT_6ParamsE,"",@"SHT_CUDA_INFO"
	.sectionflags	@""
	.align	4


	//----- nvinfo : EIATTR_CUDA_API_VERSION
	.align		4
        /*0000*/ 	.byte	0x04, 0x37
        /*0002*/ 	.short	(.L_31 - .L_30)
.L_30:
        /*0004*/ 	.word	0x00000082


	//----- nvinfo : EIATTR_KPARAM_INFO
	.align		4
.L_31:
        /*0008*/ 	.byte	0x04, 0x17
        /*000a*/ 	.short	(.L_33 - .L_32)
.L_32:
        /*000c*/ 	.word	0x00000000
        /*0010*/ 	.short	0x0000
        /*0012*/ 	.short	0x0000
        /*0014*/ 	.byte	0x00, 0xf0, 0x01, 0x24


	//----- nvinfo : EIATTR_AT_ENTRY_FRAGMENTS
	.align		4
.L_33:
        /*0018*/ 	.byte	0x04, 0x4f
        /*001a*/ 	.short	(.L_35 - .L_34)


	//   ....[0]....
.L_34:
        /*001c*/ 	.word	0x00000007


	//----- nvinfo : EIATTR_RESERVED_SMEM_USED
	.align		4
.L_35:
        /*0020*/ 	.byte	0x01, 0x41
	.zero		2


	//----- nvinfo : EIATTR_SPARSE_MMA_MASK
	.align		4
        /*0024*/ 	.byte	0x03, 0x50
        /*0026*/ 	.short	0x0000


	//----- nvinfo : EIATTR_TCGEN05_2CTA_USED
	.align		4
        /*0028*/ 	.byte	0x01, 0x52
	.zero		2


	//----- nvinfo : EIATTR_MAXREG_COUNT
	.align		4
        /*002c*/ 	.byte	0x03, 0x1b
        /*002e*/ 	.short	0x00ff


	//----- nvinfo : EIATTR_NUM_BARRIERS
	.align		4
        /*0030*/ 	.byte	0x02, 0x4c
        /*0032*/ 	.byte	0x07
	.zero		1


	//----- nvinfo : EIATTR_EXTERNS
	.align		4
        /*0034*/ 	.byte	0x04, 0x0f
        /*0036*/ 	.short	(.L_37 - .L_36)


	//   ....[0]....
	.align		4
.L_36:
        /*0038*/ 	.word	index@(__assertfail)


	//----- nvinfo : EIATTR_MERCURY_ISA_VERSION
	.align		4
.L_37:
        /*003c*/ 	.byte	0x03, 0x5f
        /*003e*/ 	.short	0x0101


	//----- nvinfo : EIATTR_INT_WARP_WIDE_INSTR_OFFSETS
	.align		4
        /*0040*/ 	.byte	0x04, 0x31
        /*0042*/ 	.short	(.L_39 - .L_38)


	//   ....[0]....
.L_38:
        /*0044*/ 	.word	0x00000d20


	//   ....[1]....
        /*0048*/ 	.word	0x00000dd0


	//   ....[2]....
        /*004c*/ 	.word	0x000048b0


	//   ....[3]....
        /*0050*/ 	.word	0x000048d0


	//   ....[4]....
        /*0054*/ 	.word	0x00004900


	//   ....[5]....
        /*0058*/ 	.word	0x00005620


	//   ....[6]....
        /*005c*/ 	.word	0x00005750


	//   ....[7]....
        /*0060*/ 	.word	0x000058e0


	//   ....[8]....
        /*0064*/ 	.word	0x00005990


	//----- nvinfo : EIATTR_COOP_GROUP_MASK_REGIDS
	.align		4
.L_39:
        /*0068*/ 	.byte	0x04, 0x29
        /*006a*/ 	.short	(.L_41 - .L_40)


	//   ....[0]....
.L_40:
        /*006c*/ 	.word	0xffffffff


	//   ....[1]....
        /*0070*/ 	.word	0xffffffff


	//   ....[2]....
        /*0074*/ 	.word	0xffffffff


	//   ....[3]....
        /*0078*/ 	.word	0xffffffff


	//   ....[4]....
        /*007c*/ 	.word	0xffffffff


	//   ....[5]....
        /*0080*/ 	.word	0xffffffff


	//   ....[6]....
        /*0084*/ 	.word	0xffffffff


	//   ....[7]....
        /*0088*/ 	.word	0xffffffff


	//   ....[8]....
        /*008c*/ 	.word	0xffffffff


	//   ....[9]....
        /*0090*/ 	.word	0xffffffff


	//   ....[10]....
        /*0094*/ 	.word	0xffffffff


	//   ....[11]....
        /*0098*/ 	.word	0xffffffff


	//   ....[12]....
        /*009c*/ 	.word	0xffffffff


	//----- nvinfo : EIATTR_COOP_GROUP_INSTR_OFFSETS
	.align		4
.L_41:
        /*00a0*/ 	.byte	0x04, 0x28
        /*00a2*/ 	.short	(.L_43 - .L_42)


	//   ....[0]....
.L_42:
        /*00a4*/ 	.word	0x000000d0


	//   ....[1]....
        /*00a8*/ 	.word	0x00000540


	//   ....[2]....
        /*00ac*/ 	.word	0x000007d0


	//   ....[3]....
        /*00b0*/ 	.word	0x00000950


	//   ....[4]....
        /*00b4*/ 	.word	0x00000a50


	//   ....[5]....
        /*00b8*/ 	.word	0x00000ba0


	//   ....[6]....
        /*00bc*/ 	.word	0x00000e40


	//   ....[7]....
        /*00c0*/ 	.word	0x00002770


	//   ....[8]....
        /*00c4*/ 	.word	0x00003780


	//   ....[9]....
        /*00c8*/ 	.word	0x00003c50


	//   ....[10]....
        /*00cc*/ 	.word	0x00003c80


	//   ....[11]....
        /*00d0*/ 	.word	0x000047d0


	//   ....[12]....
        /*00d4*/ 	.word	0x000049d0


	//----- nvinfo : EIATTR_VRC_CTA_INIT_COUNT
	.align		4
.L_43:
        /*00d8*/ 	.byte	0x02, 0x4a
        /*00da*/ 	.byte	0x80
	.zero		1


	//----- nvinfo : EIATTR_SYSCALL_OFFSETS
	.align		4
        /*00dc*/ 	.byte	0x04, 0x46
        /*00de*/ 	.short	(.L_45 - .L_44)


	//   ....[0]....
.L_44:
        /*00e0*/ 	.word	0x000066b0


	//   ....[1]....
        /*00e4*/ 	.word	0x000067a0


	//   ....[2]....
        /*00e8*/ 	.word	0x00007210


	//   ....[3]....
        /*00ec*/ 	.word	0x00007f00


	//----- nvinfo : EIATTR_MBARRIER_INSTR_OFFSETS
	.align		4
.L_45:
        /*00f0*/ 	.byte	0x04, 0x39
        /*00f2*/ 	.short	(.L_47 - .L_46)


	//   ....[0]....
.L_46:
        /*00f4*/ 	.word	0x00000670
        /*00f8*/ 	.word	0x000000ff
        /*00fc*/ 	.word	0x00000000
        /*0100*/ 	.short	0x0100
        /*0102*/ 	.byte	0x04
	.zero		1


	//   ....[1]....
        /*0104*/ 	.word	0x00000680
        /*0108*/ 	.word	0x000000ff
        /*010c*/ 	.word	0x00000050
        /*0110*/ 	.short	0x0100
        /*0112*/ 	.byte	0x04
	.zero		1


	//   ....[2]....
        /*0114*/ 	.word	0x00000690
        /*0118*/ 	.word	0x000000ff
        /*011c*/ 	.word	0x00000008
        /*0120*/ 	.short	0x0100
        /*0122*/ 	.byte	0x04
	.zero		1


	//   ....[3]....
        /*0124*/ 	.word	0x000006a0
        /*0128*/ 	.word	0x000000ff
        /*012c*/ 	.word	0x00000058
        /*0130*/ 	.short	0x0100
        /*0132*/ 	.byte	0x04
	.zero		1


	//   ....[4]....
        /*0134*/ 	.word	0x000006b0
        /*0138*/ 	.word	0x000000ff
        /*013c*/ 	.word	0x00000010
        /*0140*/ 	.short	0x0100
        /*0142*/ 	.byte	0x04
	.zero		1


	//   ....[5]....
        /*0144*/ 	.word	0x000006c0
        /*0148*/ 	.word	0x000000ff
        /*014c*/ 	.word	0x00000060
        /*0150*/ 	.short	0x0100
        /*0152*/ 	.byte	0x04
	.zero		1


	//   ....[6]....
        /*0154*/ 	.word	0x000006d0
        /*0158*/ 	.word	0x000000ff
        /*015c*/ 	.word	0x00000018
        /*0160*/ 	.short	0x0100
        /*0162*/ 	.byte	0x04
	.zero		1


	//   ....[7]....
        /*0164*/ 	.word	0x000006e0
        /*0168*/ 	.word	0x000000ff
        /*016c*/ 	.word	0x00000068
        /*0170*/ 	.short	0x0100
        /*0172*/ 	.byte	0x04
	.zero		1


	//   ....[8]....
        /*0174*/ 	.word	0x000006f0
        /*0178*/ 	.word	0x000000ff
        /*017c*/ 	.word	0x00000020
        /*0180*/ 	.short	0x0100
        /*0182*/ 	.byte	0x04
	.zero		1


	//   ....[9]....
        /*0184*/ 	.word	0x00000700
        /*0188*/ 	.word	0x000000ff
        /*018c*/ 	.word	0x00000070
        /*0190*/ 	.short	0x0100
        /*0192*/ 	.byte	0x04
	.zero		1


	//   ....[10]....
        /*0194*/ 	.word	0x00000710
        /*0198*/ 	.word	0x000000ff
        /*019c*/ 	.word	0x00000028
        /*01a0*/ 	.short	0x0100
        /*01a2*/ 	.byte	0x04
	.zero		1


	//   ....[11]....
        /*01a4*/ 	.word	0x00000720
        /*01a8*/ 	.word	0x000000ff
        /*01ac*/ 	.word	0x00000078
        /*01b0*/ 	.short	0x0100
        /*01b2*/ 	.byte	0x04
	.zero		1


	//   ....[12]....
        /*01b4*/ 	.word	0x00000730
        /*01b8*/ 	.word	0x000000ff
        /*01bc*/ 	.word	0x00000030
        /*01c0*/ 	.short	0x0100
        /*01c2*/ 	.byte	0x04
	.zero		1


	//   ....[13]....
        /*01c4*/ 	.word	0x00000740
        /*01c8*/ 	.word	0x000000ff
        /*01cc*/ 	.word	0x00000080
        /*01d0*/ 	.short	0x0100
        /*01d2*/ 	.byte	0x04
	.zero		1


	//   ....[14]....
        /*01d4*/ 	.word	0x00000750
        /*01d8*/ 	.word	0x000000ff
        /*01dc*/ 	.word	0x00000038
        /*01e0*/ 	.short	0x0100
        /*01e2*/ 	.byte	0x04
	.zero		1


	//   ....[15]....
        /*01e4*/ 	.word	0x00000760
        /*01e8*/ 	.word	0x000000ff
        /*01ec*/ 	.word	0x00000088
        /*01f0*/ 	.short	0x0100
        /*01f2*/ 	.byte	0x04
	.zero		1


	//   ....[16]....
        /*01f4*/ 	.word	0x00000770
        /*01f8*/ 	.word	0x000000ff
        /*01fc*/ 	.word	0x00000040
        /*0200*/ 	.short	0x0100
        /*0202*/ 	.byte	0x04
	.zero		1


	//   ....[17]....
        /*0204*/ 	.word	0x00000780
        /*0208*/ 	.word	0x000000ff
        /*020c*/ 	.word	0x00000090
        /*0210*/ 	.short	0x0100
        /*0212*/ 	.byte	0x04
	.zero		1


	//   ....[18]....
        /*0214*/ 	.word	0x00000790
        /*0218*/ 	.word	0x000000ff
        /*021c*/ 	.word	0x00000048
        /*0220*/ 	.short	0x0100
        /*0222*/ 	.byte	0x04
	.zero		1


	//   ....[19]....
        /*0224*/ 	.word	0x000007a0
        /*0228*/ 	.word	0x000000ff
        /*022c*/ 	.word	0x00000098
        /*0230*/ 	.short	0x0100
        /*0232*/ 	.byte	0x04
	.zero		1


	//   ....[20]....
        /*0234*/ 	.word	0x000008e0
        /*0238*/ 	.word	0x000000ff
        /*023c*/ 	.word	0x000000a0
        /*0240*/ 	.short	0x0100
        /*0242*/ 	.byte	0x04
	.zero		1


	//   ....[21]....
        /*0244*/ 	.word	0x000008f0
        /*0248*/ 	.word	0x000000ff
        /*024c*/ 	.word	0x000000b8
        /*0250*/ 	.short	0x0100
        /*0252*/ 	.byte	0x04
	.zero		1


	//   ....[22]....
        /*0254*/ 	.word	0x00000900
        /*0258*/ 	.word	0x000000ff
        /*025c*/ 	.word	0x000000a8
        /*0260*/ 	.short	0x0100
        /*0262*/ 	.byte	0x04
	.zero		1


	//   ....[23]....
        /*0264*/ 	.word	0x00000910
        /*0268*/ 	.word	0x000000ff
        /*026c*/ 	.word	0x000000c0
        /*0270*/ 	.short	0x0100
        /*0272*/ 	.byte	0x04
	.zero		1


	//   ....[24]....
        /*0274*/ 	.word	0x00000920
        /*0278*/ 	.word	0x000000ff
        /*027c*/ 	.word	0x000000b0
        /*0280*/ 	.short	0x0100
        /*0282*/ 	.byte	0x04
	.zero		1


	//   ....[25]....
        /*0284*/ 	.word	0x00000930
        /*0288*/ 	.word	0x000000ff
        /*028c*/ 	.word	0x000000c8
        /*0290*/ 	.short	0x0100
        /*0292*/ 	.byte	0x04
	.zero		1


	//   ....[26]....
        /*0294*/ 	.word	0x00000a20
        /*0298*/ 	.word	0x000000ff
        /*029c*/ 	.word	0x000000d0
        /*02a0*/ 	.short	0x0100
        /*02a2*/ 	.byte	0x04
	.zero		1


	//   ....[27]....
        /*02a4*/ 	.word	0x00000a30
        /*02a8*/ 	.word	0x000000ff
        /*02ac*/ 	.word	0x000000d8
        /*02b0*/ 	.short	0x0100
        /*02b2*/ 	.byte	0x04
	.zero		1


	//   ....[28]....
        /*02b4*/ 	.word	0x00000b70
        /*02b8*/ 	.word	0x000000ff
        /*02bc*/ 	.word	0x000000e0
        /*02c0*/ 	.short	0x0100
        /*02c2*/ 	.byte	0x06
	.zero		1


	//   ....[29]....
        /*02c4*/ 	.word	0x00000b80
        /*02c8*/ 	.word	0x000000ff
        /*02cc*/ 	.word	0x000000e8
        /*02d0*/ 	.short	0x0100
        /*02d2*/ 	.byte	0x06
	.zero		1


	//   ....[30]....
        /*02d4*/ 	.word	0x00000cc0
        /*02d8*/ 	.word	0x000000ff
        /*02dc*/ 	.word	0x000000f0
        /*02e0*/ 	.short	0x0100
        /*02e2*/ 	.byte	0x04
	.zero		1


	//   ....[31]....
        /*02e4*/ 	.word	0x00000cd0
        /*02e8*/ 	.word	0x000000ff
        /*02ec*/ 	.word	0x00000100
        /*02f0*/ 	.short	0x0100
        /*02f2*/ 	.byte	0x04
	.zero		1


	//   ....[32]....
        /*02f4*/ 	.word	0x00000ce0
        /*02f8*/ 	.word	0x000000ff
        /*02fc*/ 	.word	0x000000f8
        /*0300*/ 	.short	0x0100
        /*0302*/ 	.byte	0x04
	.zero		1


	//   ....[33]....
        /*0304*/ 	.word	0x00000cf0
        /*0308*/ 	.word	0x000000ff
        /*030c*/ 	.word	0x00000108
        /*0310*/ 	.short	0x0100
        /*0312*/ 	.byte	0x04
	.zero		1


	//   ....[34]....
        /*0314*/ 	.word	0x00000df0
        /*0318*/ 	.word	0x000000ff
        /*031c*/ 	.word	0x00000110
        /*0320*/ 	.short	0x0100
        /*0322*/ 	.byte	0x06
	.zero		1


	//   ....[35]....
        /*0324*/ 	.word	0x00001950
        /*0328*/ 	.word	0x000000ff
        /*032c*/ 	.word	0x00000050
        /*0330*/ 	.short	0x010a
        /*0332*/ 	.byte	0x04
	.zero		1


	//   ....[36]....
        /*0334*/ 	.word	0x00001ca0
        /*0338*/ 	.word	0x000000ff
        /*033c*/ 	.word	0x00000050
        /*0340*/ 	.short	0x010a
        /*0342*/ 	.byte	0x09
	.zero		1


	//   ....[37]....
        /*0344*/ 	.word	0x00001e50
        /*0348*/ 	.word	0x000000ff
        /*034c*/ 	.word	0x00000050
        /*0350*/ 	.short	0x010a
        /*0352*/ 	.byte	0x08
	.zero		1


	//   ....[38]....
        /*0354*/ 	.word	0x00002080
        /*0358*/ 	.word	0x000000ff
        /*035c*/ 	.word	0x000000d8
        /*0360*/ 	.short	0x0101
        /*0362*/ 	.byte	0x1e
	.zero		1


	//   ....[39]....
        /*0364*/ 	.word	0x000020b0
        /*0368*/ 	.word	0x000000ff
        /*036c*/ 	.word	0x00000050
        /*0370*/ 	.short	0x010a
        /*0372*/ 	.byte	0x04
	.zero		1


	//   ....[40]....
        /*0374*/ 	.word	0x00002390
        /*0378*/ 	.word	0x000000ff
        /*037c*/ 	.word	0x00000050
        /*0380*/ 	.short	0x010a
        /*0382*/ 	.byte	0x09
	.zero		1


	//   ....[41]....
        /*0384*/ 	.word	0x00002540
        /*0388*/ 	.word	0x000000ff
        /*038c*/ 	.word	0x00000050
        /*0390*/ 	.short	0x010a
        /*0392*/ 	.byte	0x08
	.zero		1


	//   ....[42]....
        /*0394*/ 	.word	0x00002780
        /*0398*/ 	.word	0x000000ff
        /*039c*/ 	.word	0x000000e0
        /*03a0*/ 	.short	0x010a
        /*03a2*/ 	.byte	0x1e
	.zero		1


	//   ....[43]....
        /*03a4*/ 	.word	0x00002840
        /*03a8*/ 	.word	0x000000ff
        /*03ac*/ 	.word	0x00000000
        /*03b0*/ 	.short	0x0101
        /*03b2*/ 	.byte	0x04
	.zero		1


	//   ....[44]....
        /*03b4*/ 	.word	0x00002e40
        /*03b8*/ 	.word	0x000000ff
        /*03bc*/ 	.word	0x00000000
        /*03c0*/ 	.short	0x010a
        /*03c2*/ 	.byte	0x04
	.zero		1


	//   ....[45]....
        /*03c4*/ 	.word	0x00002ee0
        /*03c8*/ 	.word	0x000000ff
        /*03cc*/ 	.word	0x00000000
        /*03d0*/ 	.short	0x010a
        /*03d2*/ 	.byte	0x05
	.zero		1


	//   ....[46]....
        /*03d4*/ 	.word	0x00002f80
        /*03d8*/ 	.word	0x000000ff
        /*03dc*/ 	.word	0x00000000
        /*03e0*/ 	.short	0x010a
        /*03e2*/ 	.byte	0x05
	.zero		1


	//   ....[47]....
        /*03e4*/ 	.word	0x00003020
        /*03e8*/ 	.word	0x000000ff
        /*03ec*/ 	.word	0x00000000
        /*03f0*/ 	.short	0x010a
        /*03f2*/ 	.byte	0x05
	.zero		1


	//   ....[48]....
        /*03f4*/ 	.word	0x000030c0
        /*03f8*/ 	.word	0x000000ff
        /*03fc*/ 	.word	0x00000000
        /*0400*/ 	.short	0x010a
        /*0402*/ 	.byte	0x05
	.zero		1


	//   ....[49]....
        /*0404*/ 	.word	0x00003160
        /*0408*/ 	.word	0x000000ff
        /*040c*/ 	.word	0x00000000
        /*0410*/ 	.short	0x010a
        /*0412*/ 	.byte	0x05
	.zero		1


	//   ....[50]....
        /*0414*/ 	.word	0x00003200
        /*0418*/ 	.word	0x000000ff
        /*041c*/ 	.word	0x00000000
        /*0420*/ 	.short	0x010a
        /*0422*/ 	.byte	0x05
	.zero		1


	//   ....[51]....
        /*0424*/ 	.word	0x000032a0
        /*0428*/ 	.word	0x000000ff
        /*042c*/ 	.word	0x00000000
        /*0430*/ 	.short	0x010a
        /*0432*/ 	.byte	0x05
	.zero		1


	//   ....[52]....
        /*0434*/ 	.word	0x00003340
        /*0438*/ 	.word	0x000000ff
        /*043c*/ 	.word	0x00000000
        /*0440*/ 	.short	0x010a
        /*0442*/ 	.byte	0x05
	.zero		1


	//   ....[53]....
        /*0444*/ 	.word	0x000033f0
        /*0448*/ 	.word	0x00000000
        /*044c*/ 	.word	0x00000000
        /*0450*/ 	.short	0x010a
        /*0452*/ 	.byte	0xff
	.zero		1


	//   ....[54]....
        /*0454*/ 	.word	0x00003540
        /*0458*/ 	.word	0x000000ff
        /*045c*/ 	.word	0x000000e8
        /*0460*/ 	.short	0x010a
        /*0462*/ 	.byte	0x04
	.zero		1


	//   ....[55]....
        /*0464*/ 	.word	0x000035e0
        /*0468*/ 	.word	0x000000ff
        /*046c*/ 	.word	0x000000e0
        /*0470*/ 	.short	0x010a
        /*0472*/ 	.byte	0x04
	.zero		1


	//   ....[56]....
        /*0474*/ 	.word	0x00003680
        /*0478*/ 	.word	0x000000ff
        /*047c*/ 	.word	0x00000000
        /*0480*/ 	.short	0x0101
        /*0482*/ 	.byte	0x05
	.zero		1


	//   ....[57]....
        /*0484*/ 	.word	0x000036c0
        /*0488*/ 	.word	0x000000ff
        /*048c*/ 	.word	0x000000e8
        /*0490*/ 	.short	0x0106
        /*0492*/ 	.byte	0x04
	.zero		1


	//   ....[58]....
        /*0494*/ 	.word	0x00003700
        /*0498*/ 	.word	0x00000000
        /*049c*/ 	.word	0x000000e8
        /*04a0*/ 	.short	0x010a
        /*04a2*/ 	.byte	0xff
	.zero		1


	//   ....[59]....
        /*04a4*/ 	.word	0x00003950
        /*04a8*/ 	.word	0x000000ff
        /*04ac*/ 	.word	0x00000008
        /*04b0*/ 	.short	0x010a
        /*04b2*/ 	.byte	0x05
	.zero		1


	//   ....[60]....
        /*04b4*/ 	.word	0x00003970
        /*04b8*/ 	.word	0x000000ff
        /*04bc*/ 	.word	0x00000008
        /*04c0*/ 	.short	0x010a
        /*04c2*/ 	.byte	0x05
	.zero		1


	//   ....[61]....
        /*04c4*/ 	.word	0x00003b00
        /*04c8*/ 	.word	0x000000ff
        /*04cc*/ 	.word	0x00000008
        /*04d0*/ 	.short	0x010a
        /*04d2*/ 	.byte	0x05
	.zero		1


	//   ....[62]....
        /*04d4*/ 	.word	0x00003b20
        /*04d8*/ 	.word	0x000000ff
        /*04dc*/ 	.word	0x00000008
        /*04e0*/ 	.short	0x010a
        /*04e2*/ 	.byte	0x05
	.zero		1


	//   ....[63]....
        /*04e4*/ 	.word	0x00003be0
        /*04e8*/ 	.word	0x000000ff
        /*04ec*/ 	.word	0x00000000
        /*04f0*/ 	.short	0x0101
        /*04f2*/ 	.byte	0x04
	.zero		1


	//   ....[64]....
        /*04f4*/ 	.word	0x00003f70
        /*04f8*/ 	.word	0x000000ff
        /*04fc*/ 	.word	0x000000e0
        /*0500*/ 	.short	0x010a
        /*0502*/ 	.byte	0x14
	.zero		1


	//   ....[65]....
        /*0504*/ 	.word	0x00004010
        /*0508*/ 	.word	0x000000ff
        /*050c*/ 	.word	0x00000000
        /*0510*/ 	.short	0x0101
        /*0512*/ 	.byte	0x22
	.zero		1


	//   ....[66]....
        /*0514*/ 	.word	0x00004050
        /*0518*/ 	.word	0x000000ff
        /*051c*/ 	.word	0x00000100
        /*0520*/ 	.short	0x010a
        /*0522*/ 	.byte	0x19
	.zero		1


	//   ....[67]....
        /*0524*/ 	.word	0x000040f0
        /*0528*/ 	.word	0x000000ff
        /*052c*/ 	.word	0x00000000
        /*0530*/ 	.short	0x010a
        /*0532*/ 	.byte	0x04
	.zero		1


	//   ....[68]....
        /*0534*/ 	.word	0x00004140
        /*0538*/ 	.word	0x000000ff
        /*053c*/ 	.word	0x00000000
        /*0540*/ 	.short	0x010a
        /*0542*/ 	.byte	0x12
	.zero		1


	//   ....[69]....
        /*0544*/ 	.word	0x00004290
        /*0548*/ 	.word	0x000000ff
        /*054c*/ 	.word	0x00000000
        /*0550*/ 	.short	0x010a
        /*0552*/ 	.byte	0x05
	.zero		1


	//   ....[70]....
        /*0554*/ 	.word	0x000045c0
        /*0558*/ 	.word	0x000000ff
        /*055c*/ 	.word	0x00000000
        /*0560*/ 	.short	0x010a
        /*0562*/ 	.byte	0x04
	.zero		1


	//   ....[71]....
        /*0564*/ 	.word	0x00004660
        /*0568*/ 	.word	0x00000000
        /*056c*/ 	.word	0x00000000
        /*0570*/ 	.short	0x010a
        /*0572*/ 	.byte	0xff
	.zero		1


	//   ....[72]....
        /*0574*/ 	.word	0x000046a0
        /*0578*/ 	.word	0x00000000
        /*057c*/ 	.word	0x00000000
        /*0580*/ 	.short	0x010a
        /*0582*/ 	.byte	0xff
	.zero		1


	//   ....[73]....
        /*0584*/ 	.word	0x00004710
        /*0588*/ 	.word	0x000000ff
        /*058c*/ 	.word	0x00000000
        /*0590*/ 	.short	0x0101
        /*0592*/ 	.byte	0x04
	.zero		1


	//   ....[74]....
        /*0594*/ 	.word	0x00004750
        /*0598*/ 	.word	0x000000ff
        /*059c*/ 	.word	0x00000110
        /*05a0*/ 	.short	0x010a
        /*05a2*/ 	.byte	0x14
	.zero		1


	//   ....[75]....
        /*05a4*/ 	.word	0x000047c0
        /*05a8*/ 	.word	0x000000ff
        /*05ac*/ 	.word	0x00000000
        /*05b0*/ 	.short	0x0101
        /*05b2*/ 	.byte	0x04
	.zero		1


	//   ....[76]....
        /*05b4*/ 	.word	0x00004cb0
        /*05b8*/ 	.word	0x000000ff
        /*05bc*/ 	.word	0x000000e0
        /*05c0*/ 	.short	0x010a
        /*05c2*/ 	.byte	0x18
	.zero		1


	//   ....[77]....
        /*05c4*/ 	.word	0x00004d50
        /*05c8*/ 	.word	0x000000ff
        /*05cc*/ 	.word	0x00000000
        /*05d0*/ 	.short	0x0101
        /*05d2*/ 	.byte	0x1f
	.zero		1


	//   ....[78]....
        /*05d4*/ 	.word	0x00005290
        /*05d8*/ 	.word	0x000000ff
        /*05dc*/ 	.word	0x000000d8
        /*05e0*/ 	.short	0x010a
        /*05e2*/ 	.byte	0x18
	.zero		1


	//   ....[79]....
        /*05e4*/ 	.word	0x00005480
        /*05e8*/ 	.word	0x000000ff
        /*05ec*/ 	.word	0x000000b8
        /*05f0*/ 	.short	0x010a
        /*05f2*/ 	.byte	0x07
	.zero		1


	//   ....[80]....
        /*05f4*/ 	.word	0x000057e0
        /*05f8*/ 	.word	0x000000ff
        /*05fc*/ 	.word	0x000000a0
        /*0600*/ 	.short	0x010b
        /*0602*/ 	.byte	0x07
	.zero		1


	//   ....[81]....
        /*0604*/ 	.word	0x000057f0
        /*0608*/ 	.word	0x000000ff
        /*060c*/ 	.word	0x00000000
        /*0610*/ 	.short	0x0101
        /*0612*/ 	.byte	0x06
	.zero		1


	//   ....[82]....
        /*0614*/ 	.word	0x00005800
        /*0618*/ 	.word	0x000000ff
        /*061c*/ 	.word	0x000000b8
        /*0620*/ 	.short	0x010a
        /*0622*/ 	.byte	0x04
	.zero		1


	//   ....[83]....
        /*0624*/ 	.word	0x00005a30
        /*0628*/ 	.word	0x000000ff
        /*062c*/ 	.word	0x000000a0
        /*0630*/ 	.short	0x010b
        /*0632*/ 	.byte	0x04
	.zero		1


	//   ....[84]....
        /*0634*/ 	.word	0x00005a40
        /*0638*/ 	.word	0x000000ff
        /*063c*/ 	.word	0x00000000
        /*0640*/ 	.short	0x0101
        /*0642*/ 	.byte	0x05
	.zero		1


	//   ....[85]....
        /*0644*/ 	.word	0x00005a90
        /*0648*/ 	.word	0x000000ff
        /*064c*/ 	.word	0x00000000
        /*0650*/ 	.short	0x010a
        /*0652*/ 	.byte	0x04
	.zero		1


	//   ....[86]....
        /*0654*/ 	.word	0x00005b20
        /*0658*/ 	.word	0x000000ff
        /*065c*/ 	.word	0x00000000
        /*0660*/ 	.short	0x010a
        /*0662*/ 	.byte	0x05
	.zero		1


	//   ....[87]....
        /*0664*/ 	.word	0x00005bc0
        /*0668*/ 	.word	0x00000000
        /*066c*/ 	.word	0x00000000
        /*0670*/ 	.short	0x010a
        /*0672*/ 	.byte	0xff
	.zero		1


	//   ....[88]....
        /*0674*/ 	.word	0x00005f20
        /*0678*/ 	.word	0x000000ff
        /*067c*/ 	.word	0x000000e0
        /*0680*/ 	.short	0x010a
        /*0682*/ 	.byte	0x32
	.zero		1


	//   ....[89]....
        /*0684*/ 	.word	0x00005ff0
        /*0688*/ 	.word	0x000000ff
        /*068c*/ 	.word	0x00000000
        /*0690*/ 	.short	0x0101
        /*0692*/ 	.byte	0x04
	.zero		1


	//   ....[90]....
        /*0694*/ 	.word	0x00006ca0
        /*0698*/ 	.word	0x00000000
        /*069c*/ 	.word	0x000000a0
        /*06a0*/ 	.short	0x010a
        /*06a2*/ 	.byte	0xff
	.zero		1


	//   ....[91]....
        /*06a4*/ 	.word	0x00006da0
        /*06a8*/ 	.word	0x0000006c
        /*06ac*/ 	.word	0x000000f0
        /*06b0*/ 	.short	0x010a
        /*06b2*/ 	.byte	0xff
	.zero		1


	//   ....[92]....
        /*06b4*/ 	.word	0x00006fc0
        /*06b8*/ 	.word	0x00000000
        /*06bc*/ 	.word	0x000000a0
        /*06c0*/ 	.short	0x010a
        /*06c2*/ 	.byte	0xff
	.zero		1


	//   ....[93]....
        /*06c4*/ 	.word	0x000070f0
        /*06c8*/ 	.word	0x0000006c
        /*06cc*/ 	.word	0x000000f0
        /*06d0*/ 	.short	0x010a
        /*06d2*/ 	.byte	0xff
	.zero		1


	//   ....[94]....
        /*06d4*/ 	.word	0x00007c40
        /*06d8*/ 	.word	0x00000000
        /*06dc*/ 	.word	0x00000000
        /*06e0*/ 	.short	0x0101
        /*06e2*/ 	.byte	0xff
	.zero		1


	//   ....[95]....
        /*06e4*/ 	.word	0x00007c50
        /*06e8*/ 	.word	0x00000003
        /*06ec*/ 	.word	0x000000a0
        /*06f0*/ 	.short	0x010a
        /*06f2*/ 	.byte	0xff
	.zero		1


	//   ....[96]....
        /*06f4*/ 	.word	0x00007d20
        /*06f8*/ 	.word	0x00000003
        /*06fc*/ 	.word	0x000000a0
        /*0700*/ 	.short	0x010a
        /*0702*/ 	.byte	0xff
	.zero		1


	//   ....[97]....
        /*0704*/ 	.word	0x000081a0
        /*0708*/ 	.word	0x0000006c
        /*070c*/ 	.word	0x00000000
        /*0710*/ 	.short	0x0101
        /*0712*/ 	.byte	0xff
	.zero		1


	//   ....[98]....
        /*0714*/ 	.word	0x000089e0
        /*0718*/ 	.word	0x00000002
        /*071c*/ 	.word	0x00000000
        /*0720*/ 	.short	0x0101
        /*0722*/ 	.byte	0xff
	.zero		1


	//   ....[99]....
        /*0724*/ 	.word	0x00008c70
        /*0728*/ 	.word	0x000000ff
        /*072c*/ 	.word	0x00000000
        /*0730*/ 	.short	0x0101
        /*0732*/ 	.byte	0x04
	.zero		1


	//   ....[100]....
        /*0734*/ 	.word	0x00008ca0
        /*0738*/ 	.word	0x00000000
        /*073c*/ 	.word	0x00000050
        /*0740*/ 	.short	0x010a
        /*0742*/ 	.byte	0xff
	.zero		1


	//   ....[101]....
        /*0744*/ 	.word	0x00008d00
        /*0748*/ 	.word	0x00000000
        /*074c*/ 	.word	0x00000050
        /*0750*/ 	.short	0x010a
        /*0752*/ 	.byte	0xff
	.zero		1


	//   ....[102]....
        /*0754*/ 	.word	0x00008d60
        /*0758*/ 	.word	0x00000000
        /*075c*/ 	.word	0x000000e0
        /*0760*/ 	.short	0x010a
        /*0762*/ 	.byte	0xff
	.zero		1


	//   ....[103]....
        /*0764*/ 	.word	0x00008dc0
        /*0768*/ 	.word	0x00000000
        /*076c*/ 	.word	0x00000000
        /*0770*/ 	.short	0x010a
        /*0772*/ 	.byte	0xff
	.zero		1


	//   ....[104]....
        /*0774*/ 	.word	0x00008e20
        /*0778*/ 	.word	0x00000000
        /*077c*/ 	.word	0x00000000
        /*0780*/ 	.short	0x010a
        /*0782*/ 	.byte	0xff
	.zero		1


	//   ....[105]....
        /*0784*/ 	.word	0x00008e80
        /*0788*/ 	.word	0x00000000
        /*078c*/ 	.word	0x00000000
        /*0790*/ 	.short	0x010a
        /*0792*/ 	.byte	0xff
	.zero		1


	//   ....[106]....
        /*0794*/ 	.word	0x00008ee0
        /*0798*/ 	.word	0x00000000
        /*079c*/ 	.word	0x00000000
        /*07a0*/ 	.short	0x010a
        /*07a2*/ 	.byte	0xff
	.zero		1


	//   ....[107]....
        /*07a4*/ 	.word	0x00008f40
        /*07a8*/ 	.word	0x00000000
        /*07ac*/ 	.word	0x00000000
        /*07b0*/ 	.short	0x010a
        /*07b2*/ 	.byte	0xff
	.zero		1


	//   ....[108]....
        /*07b4*/ 	.word	0x00008fa0
        /*07b8*/ 	.word	0x00000000
        /*07bc*/ 	.word	0x00000000
        /*07c0*/ 	.short	0x010a
        /*07c2*/ 	.byte	0xff
	.zero		1


	//   ....[109]....
        /*07c4*/ 	.word	0x00009000
        /*07c8*/ 	.word	0x00000000
        /*07cc*/ 	.word	0x00000000
        /*07d0*/ 	.short	0x010a
        /*07d2*/ 	.byte	0xff
	.zero		1


	//   ....[110]....
        /*07d4*/ 	.word	0x00009060
        /*07d8*/ 	.word	0x00000000
        /*07dc*/ 	.word	0x00000000
        /*07e0*/ 	.short	0x010a
        /*07e2*/ 	.byte	0xff
	.zero		1


	//   ....[111]....
        /*07e4*/ 	.word	0x000090c0
        /*07e8*/ 	.word	0x00000000
        /*07ec*/ 	.word	0x00000000
        /*07f0*/ 	.short	0x010a
        /*07f2*/ 	.byte	0xff
	.zero		1


	//   ....[112]....
        /*07f4*/ 	.word	0x00009120
        /*07f8*/ 	.word	0x00000004
        /*07fc*/ 	.word	0x000000e8
        /*0800*/ 	.short	0x010a
        /*0802*/ 	.byte	0xff
	.zero		1


	//   ....[113]....
        /*0804*/ 	.word	0x00009180
        /*0808*/ 	.word	0x00000004
        /*080c*/ 	.word	0x000000e0
        /*0810*/ 	.short	0x010a
        /*0812*/ 	.byte	0xff
	.zero		1


	//   ....[114]....
        /*0814*/ 	.word	0x000091e0
        /*0818*/ 	.word	0x00000005
        /*081c*/ 	.word	0x00000008
        /*0820*/ 	.short	0x010a
        /*0822*/ 	.byte	0xff
	.zero		1


	//   ....[115]....
        /*0824*/ 	.word	0x000092d0
        /*0828*/ 	.word	0x00000003
        /*082c*/ 	.word	0x00000008
        /*0830*/ 	.short	0x010a
        /*0832*/ 	.byte	0xff
	.zero		1


	//   ....[116]....
        /*0834*/ 	.word	0x00009330
        /*0838*/ 	.word	0x00000004
        /*083c*/ 	.word	0x000000e0
        /*0840*/ 	.short	0x010a
        /*0842*/ 	.byte	0xff
	.zero		1


	//   ....[117]....
        /*0844*/ 	.word	0x00009390
        /*0848*/ 	.word	0x00000004
        /*084c*/ 	.word	0x00000100
        /*0850*/ 	.short	0x010a
        /*0852*/ 	.byte	0xff
	.zero		1


	//   ....[118]....
        /*0854*/ 	.word	0x000093f0
        /*0858*/ 	.word	0x00000004
        /*085c*/ 	.word	0x00000000
        /*0860*/ 	.short	0x010a
        /*0862*/ 	.byte	0xff
	.zero		1


	//   ....[119]....
        /*0864*/ 	.word	0x00009450
        /*0868*/ 	.word	0x00000000
        /*086c*/ 	.word	0x00000000
        /*0870*/ 	.short	0x010a
        /*0872*/ 	.byte	0xff
	.zero		1


	//   ....[120]....
        /*0874*/ 	.word	0x000094b0
        /*0878*/ 	.word	0x00000000
        /*087c*/ 	.word	0x00000110
        /*0880*/ 	.short	0x010a
        /*0882*/ 	.byte	0xff
	.zero		1


	//   ....[121]....
        /*0884*/ 	.word	0x00009510
        /*0888*/ 	.word	0x00000000
        /*088c*/ 	.word	0x000000e0
        /*0890*/ 	.short	0x010a
        /*0892*/ 	.byte	0xff
	.zero		1


	//   ....[122]....
        /*0894*/ 	.word	0x00009570
        /*0898*/ 	.word	0x00000000
        /*089c*/ 	.word	0x000000d8
        /*08a0*/ 	.short	0x010a
        /*08a2*/ 	.byte	0xff
	.zero		1


	//   ....[123]....
        /*08a4*/ 	.word	0x000095d0
        /*08a8*/ 	.word	0x00000002
        /*08ac*/ 	.word	0x000000b8
        /*08b0*/ 	.short	0x010a
        /*08b2*/ 	.byte	0xff
	.zero		1


	//   ....[124]....
        /*08b4*/ 	.word	0x00009630
        /*08b8*/ 	.word	0x00000000
        /*08bc*/ 	.word	0x000000b8
        /*08c0*/ 	.short	0x010a
        /*08c2*/ 	.byte	0xff
	.zero		1


	//   ....[125]....
        /*08c4*/ 	.word	0x00009690
        /*08c8*/ 	.word	0x00000000
        /*08cc*/ 	.word	0x00000000
        /*08d0*/ 	.short	0x010a
        /*08d2*/ 	.byte	0xff
	.zero		1


	//   ....[126]....
        /*08d4*/ 	.word	0x000096f0
        /*08d8*/ 	.word	0x00000000
        /*08dc*/ 	.word	0x00000000
        /*08e0*/ 	.short	0x010a
        /*08e2*/ 	.byte	0xff
	.zero		1


	//   ....[127]....
        /*08e4*/ 	.word	0x00009750
        /*08e8*/ 	.word	0x00000000
        /*08ec*/ 	.word	0x000000e0
        /*08f0*/ 	.short	0x010a
        /*08f2*/ 	.byte	0xff
	.zero		1


	//   ....[128]....
        /*08f4*/ 	.word	0x000097a0
        /*08f8*/ 	.word	0x00000000
        /*08fc*/ 	.word	0x000000a0
        /*0900*/ 	.short	0x010a
        /*0902*/ 	.byte	0xff
	.zero		1


	//   ....[129]....
        /*0904*/ 	.word	0x000097f0
        /*0908*/ 	.word	0x0000006c
        /*090c*/ 	.word	0x000000f0
        /*0910*/ 	.short	0x010a
        /*0912*/ 	.byte	0xff
	.zero		1


	//   ....[130]....
        /*0914*/ 	.word	0x00009840
        /*0918*/ 	.word	0x00000003
        /*091c*/ 	.word	0x000000a0
        /*0920*/ 	.short	0x010a
        /*0922*/ 	.byte	0xff
	.zero		1


	//----- nvinfo : EIATTR_NUM_MBARRIERS
	.align		4
.L_47:
        /*0924*/ 	.byte	0x03, 0x38
        /*0926*/ 	.short	0x0023


	//----- nvinfo : EIATTR_EXIT_INSTR_OFFSETS
	.align		4
        /*0928*/ 	.byte	0x04, 0x1c
        /*092a*/ 	.short	(.L_49 - .L_48)


	//   ....[0]....
.L_48:
        /*092c*/ 	.word	0x00003420


	//   ....[1]....
        /*0930*/ 	.word	0x000036d0


	//   ....[2]....
        /*0934*/ 	.word	0x00003730


	//   ....[3]....
        /*0938*/ 	.word	0x000049e0


	//   ....[4]....
        /*093c*/ 	.word	0x00005bf0


	//   ....[5]....
        /*0940*/ 	.word	0x00005c30


	//   ....[6]....
        /*0944*/ 	.word	0x00008b50


	//   ....[7]....
        /*0948*/ 	.word	0x00008bd0


	//   ....[8]....
        /*094c*/ 	.word	0x00008c00


	//   ....[9]....
        /*0950*/ 	.word	0x00008c80


	//----- nvinfo : EIATTR_MAX_THREADS
	.align		4
.L_49:
        /*0954*/ 	.byte	0x04, 0x05
        /*0956*/ 	.short	(.L_51 - .L_50)
.L_50:
        /*0958*/ 	.word	0x00000100
        /*095c*/ 	.word	0x00000001
        /*0960*/ 	.word	0x00000001


	//----- nvinfo : EIATTR_CRS_STACK_SIZE
	.align		4
.L_51:
        /*0964*/ 	.byte	0x04, 0x1e
        /*0966*/ 	.short	(.L_53 - .L_52)
.L_52:
        /*0968*/ 	.word	0x00000000


	//----- nvinfo : EIATTR_CBANK_PARAM_SIZE
	.align		4
.L_53:
        /*096c*/ 	.byte	0x03, 0x19
        /*096e*/ 	.short	0x0900


	//----- nvinfo : EIATTR_PARAM_CBANK
	.align		4
        /*0970*/ 	.byte	0x04, 0x0a
        /*0972*/ 	.short	(.L_55 - .L_54)
	.align		4
.L_54:
        /*0974*/ 	.word	index@(.nv.constant0._ZN7cutlass13device_kernelINS_4conv6kernel13ConvUniversalINS1_16ConvProblemShapeILNS1_8OperatorE1ELi3EEENS1_10collective14CollectiveConvINS1_47MainloopSm100TmaUmmaWarpSpecializedImplicitGemmILS5_1ELi10ELi3ELi1ELi2EN4cute5tupleIJNSA_1CILi2EEENSC_ILi1EEESE_EEEEENSB_IJNSC_ILi256EEENSC_ILi64EEENSB_IJSI_EEEEEENS_10bfloat16_tESL_NSA_8TiledMMAINSA_8MMA_AtomIJNSA_26SM100_MMA_F16BF16_2x1SM_SSISL_SL_fLi256ELi64ELNSA_4UMMA5MajorE0ELSQ_1ELNSP_7ScaleInE0ELSR_0EEEEEENSA_6LayoutINSB_IJSE_SE_SE_EEENSB_IJNSC_ILi0EEESW_SW_EEEEENSB_IJNSA_10UnderscoreESZ_SZ_EEEEENS7_6detail27Sm100ImplicitGemmTileTraitsINSA_25SM100_TMA_2SM_LOAD_IM2COLENSA_14ComposedLayoutINSA_7SwizzleILi3ELi4ELi3EEENSA_18smem_ptr_flag_bitsILi16EEENSU_INSB_IJNSC_ILi8EEESI_EEENSB_IJSI_SE_EEEEEEEvEENS13_INSA_18SM100_TMA_2SM_LOADENS15_INS16_ILi2ELi4ELi3EEES19_NSU_INSB_IJNSC_ILi32EEES1A_EEENSB_IJSE_S1I_EEEEEEEvEEEENS_8epilogue10collective18CollectiveEpilogueINS1P_23Sm100TmaWarpSpecializedILi3ELi2ELi32ELb1ELb0EEEJNSB_IJNSC_ILi128EEESI_SJ_EEENSB_IJNSU_IS1U_SE_EENSU_IS1I_SE_EEEEESL_NSB_IJNSB_IJllllEEESE_SW_EEESL_S20_NS1P_6fusion15FusionCallbacksIS1T_NS21_17LinearCombinationISL_fSL_fLNS_15FloatRoundStyleE2EEES1V_S1Y_JEEENSA_5SM1004TMEM4LOAD26SM100_TMEM_LOAD_32dp32b32xENSA_20SM90_TMA_LOAD_IM2COLENS15_IS1H_S19_NSU_INSB_IJS1A_S1I_EEENSB_IJS1I_SE_EEEEEEENSA_39AutoVectorizingCopyWithAssumedAlignmentILi128EEENSA_21SM90_TMA_STORE_IM2COLES2F_S2H_S2H_EEEvvEEEEvNT_6ParamsE)
        /*0978*/ 	.short	0x0380
        /*097a*/ 	.short	0x0900


	//----- nvinfo : EIATTR_SW_WAR
	.align		4
.L_55:
        /*097c*/ 	.byte	0x04, 0x36
        /*097e*/ 	.short	(.L_57 - .L_56)
.L_56:
        /*0980*/ 	.word	0x00000008
.L_57:


//--------------------- .nv.callgraph             --------------------------
	.section	.nv.callgraph,"",@"SHT_CUDA_CALLGRAPH"
	.align	4
	.sectionentsize	8
	.align		4
        /*0000*/ 	.word	0x00000000
	.align		4
        /*0004*/ 	.word	0xffffffff
	.align		4
        /*0008*/ 	.word	index@(_ZN7cutlass13device_kernelINS_4conv6kernel13ConvUniversalINS1_16ConvProblemShapeILNS1_8OperatorE1ELi3EEENS1_10collective14CollectiveConvINS1_47MainloopSm100TmaUmmaWarpSpecializedImplicitGemmILS5_1ELi10ELi3ELi1ELi2EN4cute5tupleIJNSA_1CILi2EEENSC_ILi1EEESE_EEEEENSB_IJNSC_ILi256EEENSC_ILi64EEENSB_IJSI_EEEEEENS_10bfloat16_tESL_NSA_8TiledMMAINSA_8MMA_AtomIJNSA_26SM100_MMA_F16BF16_2x1SM_SSISL_SL_fLi256ELi64ELNSA_4UMMA5MajorE0ELSQ_1ELNSP_7ScaleInE0ELSR_0EEEEEENSA_6LayoutINSB_IJSE_SE_SE_EEENSB_IJNSC_ILi0EEESW_SW_EEEEENSB_IJNSA_10UnderscoreESZ_SZ_EEEEENS7_6detail27Sm100ImplicitGemmTileTraitsINSA_25SM100_TMA_2SM_LOAD_IM2COLENSA_14ComposedLayoutINSA_7SwizzleILi3ELi4ELi3EEENSA_18smem_ptr_flag_bitsILi16EEENSU_INSB_IJNSC_ILi8EEESI_EEENSB_IJSI_SE_EEEEEEEvEENS13_INSA_18SM100_TMA_2SM_LOADENS15_INS16_ILi2ELi4ELi3EEES19_NSU_INSB_IJNSC_ILi32EEES1A_EEENSB_IJSE_S1I_EEEEEEEvEEEENS_8epilogue10collective18CollectiveEpilogueINS1P_23Sm100TmaWarpSpecializedILi3ELi2ELi32ELb1ELb0EEEJNSB_IJNSC_ILi128EEESI_SJ_EEENSB_IJNSU_IS1U_SE_EENSU_IS1I_SE_EEEEESL_NSB_IJNSB_IJllllEEESE_SW_EEESL_S20_NS1P_6fusion15FusionCallbacksIS1T_NS21_17LinearCombinationISL_fSL_fLNS_15FloatRoundStyleE2EEES1V_S1Y_JEEENSA_5SM1004TMEM4LOAD26SM100_TMEM_LOAD_32dp32b32xENSA_20SM90_TMA_LOAD_IM2COLENS15_IS1H_S19_NSU_INSB_IJS1A_S1I_EEENSB_IJS1I_SE_EEEEEEENSA_39AutoVectorizingCopyWithAssumedAlignmentILi128EEENSA_21SM90_TMA_STORE_IM2COLES2F_S2H_S2H_EEEvvEEEEvNT_6ParamsE)
	.align		4
        /*000c*/ 	.word	index@(__assertfail)
	.align		4
        /*0010*/ 	.word	0x00000000
	.align		4
        /*0014*/ 	.word	0xfffffffe
	.align		4
        /*0018*/ 	.word	0x00000000
	.align		4
        /*001c*/ 	.word	0xfffffffd
	.align		4
        /*0020*/ 	.word	0x00000000
	.align		4
        /*0024*/ 	.word	0xfffffffc


//--------------------- .nv.constant4             --------------------------
	.section	.nv.constant4,"a",@progbits
	.align	8
	.align		8
.nv.constant4:
        /*0000*/ 	.dword	__assertfail
	.align		8
        /*0008*/ 	.dword	__unnamed_1
	.align		8
        /*0010*/ 	.dword	__unnamed_2
	.align		8
        /*0018*/ 	.dword	_ZN39_INTERNAL_81b60293_4_k_cu_fb26e729_31544cuda3std3__45__cpo5beginE
	.align		8
        /*0020*/ 	.dword	_ZN39_INTERNAL_81b60293_4_k_cu_fb26e729_31544cuda3std3__45__cpo3endE
	.align		8
        /*0028*/ 	.dword	_ZN39_INTERNAL_81b60293_4_k_cu_fb26e729_31544cuda3std3__45__cpo6cbeginE
	.align		8
        /*0030*/ 	.dword	_ZN39_INTERNAL_81b60293_4_k_cu_fb26e729_31544cuda3std3__45__cpo4cendE
	.align		8
        /*0038*/ 	.dword	_ZN39_INTERNAL_81b60293_4_k_cu_fb26e729_31544cuda3std3__441_GLOBAL__N__81b60293_4_k_cu_fb26e729_31546ignoreE
	.align		8
        /*0040*/ 	.dword	_ZN39_INTERNAL_81b60293_4_k_cu_fb26e729_31544cuda3std3__419piecewise_constructE
	.align		8
        /*0048*/ 	.dword	_ZN39_INTERNAL_81b60293_4_k_cu_fb26e729_31544cuda3std3__48in_placeE
	.align		8
        /*0050*/ 	.dword	_ZN39_INTERNAL_81b60293_4_k_cu_fb26e729_31544cuda3std6ranges3__45__cpo4swapE
	.align		8
        /*0058*/ 	.dword	_ZN39_INTERNAL_81b60293_4_k_cu_fb26e729_31544cuda3std6ranges3__45__cpo9iter_moveE
	.align		8
        /*0060*/ 	.dword	_ZN39_INTERNAL_81b60293_4_k_cu_fb26e729_31544cute7productE
	.align		8
        /*0068*/ 	.dword	_ZN39_INTERNAL_81b60293_4_k_cu_fb26e729_31544cute1_E
	.align		8
        /*0070*/ 	.dword	$str$27
	.align		8
        /*0078*/ 	.dword	$str$28
	.align		8
        /*0080*/ 	.dword	$str$29
	.align		8
        /*0088*/ 	.dword	$str$30


//--------------------- .text._ZN7cutlass13device_kernelINS_4conv6kernel13ConvUniversalINS1_16ConvProblemShapeILNS1_8OperatorE1ELi3EEENS1_10collective14CollectiveConvINS1_47MainloopSm100TmaUmmaWarpSpecializedImplicitGemmILS5_1ELi10ELi3ELi1ELi2EN4cute5tupleIJNSA_1CILi2EEENSC_ILi1EEESE_EEEEENSB_IJNSC_ILi256EEENSC_ILi64EEENSB_IJSI_EEEEEENS_10bfloat16_tESL_NSA_8TiledMMAINSA_8MMA_AtomIJNSA_26SM100_MMA_F16BF16_2x1SM_SSISL_SL_fLi256ELi64ELNSA_4UMMA5MajorE0ELSQ_1ELNSP_7ScaleInE0ELSR_0EEEEEENSA_6LayoutINSB_IJSE_SE_SE_EEENSB_IJNSC_ILi0EEESW_SW_EEEEENSB_IJNSA_10UnderscoreESZ_SZ_EEEEENS7_6detail27Sm100ImplicitGemmTileTraitsINSA_25SM100_TMA_2SM_LOAD_IM2COLENSA_14ComposedLayoutINSA_7SwizzleILi3ELi4ELi3EEENSA_18smem_ptr_flag_bitsILi16EEENSU_INSB_IJNSC_ILi8EEESI_EEENSB_IJSI_SE_EEEEEEEvEENS13_INSA_18SM100_TMA_2SM_LOADENS15_INS16_ILi2ELi4ELi3EEES19_NSU_INSB_IJNSC_ILi32EEES1A_EEENSB_IJSE_S1I_EEEEEEEvEEEENS_8epilogue10collective18CollectiveEpilogueINS1P_23Sm100TmaWarpSpecializedILi3ELi2ELi32ELb1ELb0EEEJNSB_IJNSC_ILi128EEESI_SJ_EEENSB_IJNSU_IS1U_SE_EENSU_IS1I_SE_EEEEESL_NSB_IJNSB_IJllllEEESE_SW_EEESL_S20_NS1P_6fusion15FusionCallbacksIS1T_NS21_17LinearCombinationISL_fSL_fLNS_15FloatRoundStyleE2EEES1V_S1Y_JEEENSA_5SM1004TMEM4LOAD26SM100_TMEM_LOAD_32dp32b32xENSA_20SM90_TMA_LOAD_IM2COLENS15_IS1H_S19_NSU_INSB_IJS1A_S1I_EEENSB_IJS1I_SE_EEEEEEENSA_39AutoVectorizingCopyWithAssumedAlignmentILi128EEENSA_21SM90_TMA_STORE_IM2COLES2F_S2H_S2H_EEEvvEEEEvNT_6ParamsE --------------------------
	.section	.text._ZN7cutlass13device_kernelINS_4conv6kernel13ConvUniversalINS1_16ConvProblemShapeILNS1_8OperatorE1ELi3EEENS1_10collective14CollectiveConvINS1_47MainloopSm100TmaUmmaWarpSpecializedImplicitGemmILS5_1ELi10ELi3ELi1ELi2EN4cute5tupleIJNSA_1CILi2EEENSC_ILi1EEESE_EEEEENSB_IJNSC_ILi256EEENSC_ILi64EEENSB_IJSI_EEEEEENS_10bfloat16_tESL_NSA_8TiledMMAINSA_8MMA_AtomIJNSA_26SM100_MMA_F16BF16_2x1SM_SSISL_SL_fLi256ELi64ELNSA_4UMMA5MajorE0ELSQ_1ELNSP_7ScaleInE0ELSR_0EEEEEENSA_6LayoutINSB_IJSE_SE_SE_EEENSB_IJNSC_ILi0EEESW_SW_EEEEENSB_IJNSA_10UnderscoreESZ_SZ_EEEEENS7_6detail27Sm100ImplicitGemmTileTraitsINSA_25SM100_TMA_2SM_LOAD_IM2COLENSA_14ComposedLayoutINSA_7SwizzleILi3ELi4ELi3EEENSA_18smem_ptr_flag_bitsILi16EEENSU_INSB_IJNSC_ILi8EEESI_EEENSB_IJSI_SE_EEEEEEEvEENS13_INSA_18SM100_TMA_2SM_LOADENS15_INS16_ILi2ELi4ELi3EEES19_NSU_INSB_IJNSC_ILi32EEES1A_EEENSB_IJSE_S1I_EEEEEEEvEEEENS_8epilogue10collective18CollectiveEpilogueINS1P_23Sm100TmaWarpSpecializedILi3ELi2ELi32ELb1ELb0EEEJNSB_IJNSC_ILi128EEESI_SJ_EEENSB_IJNSU_IS1U_SE_EENSU_IS1I_SE_EEEEESL_NSB_IJNSB_IJllllEEESE_SW_EEESL_S20_NS1P_6fusion15FusionCallbacksIS1T_NS21_17LinearCombinationISL_fSL_fLNS_15FloatRoundStyleE2EEES1V_S1Y_JEEENSA_5SM1004TMEM4LOAD26SM100_TMEM_LOAD_32dp32b32xENSA_20SM90_TMA_LOAD_IM2COLENS15_IS1H_S19_NSU_INSB_IJS1A_S1I_EEENSB_IJS1I_SE_EEEEEEENSA_39AutoVectorizingCopyWithAssumedAlignmentILi128EEENSA_21SM90_TMA_STORE_IM2COLES2F_S2H_S2H_EEEvvEEEEvNT_6ParamsE,"ax",@progbits
	.align	128
.text._ZN7cutlass13device_kernelINS_4conv6kernel13ConvUniversalINS1_16ConvProblemShapeILNS1_8OperatorE1ELi3EEENS1_10collective14CollectiveConvINS1_47MainloopSm100TmaUmmaWarpSpecializedImplicitGemmILS5_1ELi10ELi3ELi1ELi2EN4cute5tupleIJNSA_1CILi2EEENSC_ILi1EEESE_EEEEENSB_IJNSC_ILi256EEENSC_ILi64EEENSB_IJSI_EEEEEENS_10bfloat16_tESL_NSA_8TiledMMAINSA_8MMA_AtomIJNSA_26SM100_MMA_F16BF16_2x1SM_SSISL_SL_fLi256ELi64ELNSA_4UMMA5MajorE0ELSQ_1ELNSP_7ScaleInE0ELSR_0EEEEEENSA_6LayoutINSB_IJSE_SE_SE_EEENSB_IJNSC_ILi0EEESW_SW_EEEEENSB_IJNSA_10UnderscoreESZ_SZ_EEEEENS7_6detail27Sm100ImplicitGemmTileTraitsINSA_25SM100_TMA_2SM_LOAD_IM2COLENSA_14ComposedLayoutINSA_7SwizzleILi3ELi4ELi3EEENSA_18smem_ptr_flag_bitsILi16EEENSU_INSB_IJNSC_ILi8EEESI_EEENSB_IJSI_SE_EEEEEEEvEENS13_INSA_18SM100_TMA_2SM_LOADENS15_INS16_ILi2ELi4ELi3EEES19_NSU_INSB_IJNSC_ILi32EEES1A_EEENSB_IJSE_S1I_EEEEEEEvEEEENS_8epilogue10collective18CollectiveEpilogueINS1P_23Sm100TmaWarpSpecializedILi3ELi2ELi32ELb1ELb0EEEJNSB_IJNSC_ILi128EEESI_SJ_EEENSB_IJNSU_IS1U_SE_EENSU_IS1I_SE_EEEEESL_NSB_IJNSB_IJllllEEESE_SW_EEESL_S20_NS1P_6fusion15FusionCallbacksIS1T_NS21_17LinearCombinationISL_fSL_fLNS_15FloatRoundStyleE2EEES1V_S1Y_JEEENSA_5SM1004TMEM4LOAD26SM100_TMEM_LOAD_32dp32b32xENSA_20SM90_TMA_LOAD_IM2COLENS15_IS1H_S19_NSU_INSB_IJS1A_S1I_EEENSB_IJS1I_SE_EEEEEEENSA_39AutoVectorizingCopyWithAssumedAlignmentILi128EEENSA_21SM90_TMA_STORE_IM2COLES2F_S2H_S2H_EEEvvEEEEvNT_6ParamsE:
        .type           _ZN7cutlass13device_kernelINS_4conv6kernel13ConvUniversalINS1_16ConvProblemShapeILNS1_8OperatorE1ELi3EEENS1_10collective14CollectiveConvINS1_47MainloopSm100TmaUmmaWarpSpecializedImplicitGemmILS5_1ELi10ELi3ELi1ELi2EN4cute5tupleIJNSA_1CILi2EEENSC_ILi1EEESE_EEEEENSB_IJNSC_ILi256EEENSC_ILi64EEENSB_IJSI_EEEEEENS_10bfloat16_tESL_NSA_8TiledMMAINSA_8MMA_AtomIJNSA_26SM100_MMA_F16BF16_2x1SM_SSISL_SL_fLi256ELi64ELNSA_4UMMA5MajorE0ELSQ_1ELNSP_7ScaleInE0ELSR_0EEEEEENSA_6LayoutINSB_IJSE_SE_SE_EEENSB_IJNSC_ILi0EEESW_SW_EEEEENSB_IJNSA_10UnderscoreESZ_SZ_EEEEENS7_6detail27Sm100ImplicitGemmTileTraitsINSA_25SM100_TMA_2SM_LOAD_IM2COLENSA_14ComposedLayoutINSA_7SwizzleILi3ELi4ELi3EEENSA_18smem_ptr_flag_bitsILi16EEENSU_INSB_IJNSC_ILi8EEESI_EEENSB_IJSI_SE_EEEEEEEvEENS13_INSA_18SM100_TMA_2SM_LOADENS15_INS16_ILi2ELi4ELi3EEES19_NSU_INSB_IJNSC_ILi32EEES1A_EEENSB_IJSE_S1I_EEEEEEEvEEEENS_8epilogue10collective18CollectiveEpilogueINS1P_23Sm100TmaWarpSpecializedILi3ELi2ELi32ELb1ELb0EEEJNSB_IJNSC_ILi128EEESI_SJ_EEENSB_IJNSU_IS1U_SE_EENSU_IS1I_SE_EEEEESL_NSB_IJNSB_IJllllEEESE_SW_EEESL_S20_NS1P_6fusion15FusionCallbacksIS1T_NS21_17LinearCombinationISL_fSL_fLNS_15FloatRoundStyleE2EEES1V_S1Y_JEEENSA_5SM1004TMEM4LOAD26SM100_TMEM_LOAD_32dp32b32xENSA_20SM90_TMA_LOAD_IM2COLENS15_IS1H_S19_NSU_INSB_IJS1A_S1I_EEENSB_IJS1I_SE_EEEEEEENSA_39AutoVectorizingCopyWithAssumedAlignmentILi128EEENSA_21SM90_TMA_STORE_IM2COLES2F_S2H_S2H_EEEvvEEEEvNT_6ParamsE,@function
        .size           _ZN7cutlass13device_kernelINS_4conv6kernel13ConvUniversalINS1_16ConvProblemShapeILNS1_8OperatorE1ELi3EEENS1_10collective14CollectiveConvINS1_47MainloopSm100TmaUmmaWarpSpecializedImplicitGemmILS5_1ELi10ELi3ELi1ELi2EN4cute5tupleIJNSA_1CILi2EEENSC_ILi1EEESE_EEEEENSB_IJNSC_ILi256EEENSC_ILi64EEENSB_IJSI_EEEEEENS_10bfloat16_tESL_NSA_8TiledMMAINSA_8MMA_AtomIJNSA_26SM100_MMA_F16BF16_2x1SM_SSISL_SL_fLi256ELi64ELNSA_4UMMA5MajorE0ELSQ_1ELNSP_7ScaleInE0ELSR_0EEEEEENSA_6LayoutINSB_IJSE_SE_SE_EEENSB_IJNSC_ILi0EEESW_SW_EEEEENSB_IJNSA_10UnderscoreESZ_SZ_EEEEENS7_6detail27Sm100ImplicitGemmTileTraitsINSA_25SM100_TMA_2SM_LOAD_IM2COLENSA_14ComposedLayoutINSA_7SwizzleILi3ELi4ELi3EEENSA_18smem_ptr_flag_bitsILi16EEENSU_INSB_IJNSC_ILi8EEESI_EEENSB_IJSI_SE_EEEEEEEvEENS13_INSA_18SM100_TMA_2SM_LOADENS15_INS16_ILi2ELi4ELi3EEES19_NSU_INSB_IJNSC_ILi32EEES1A_EEENSB_IJSE_S1I_EEEEEEEvEEEENS_8epilogue10collective18CollectiveEpilogueINS1P_23Sm100TmaWarpSpecializedILi3ELi2ELi32ELb1ELb0EEEJNSB_IJNSC_ILi128EEESI_SJ_EEENSB_IJNSU_IS1U_SE_EENSU_IS1I_SE_EEEEESL_NSB_IJNSB_IJllllEEESE_SW_EEESL_S20_NS1P_6fusion15FusionCallbacksIS1T_NS21_17LinearCombinationISL_fSL_fLNS_15FloatRoundStyleE2EEES1V_S1Y_JEEENSA_5SM1004TMEM4LOAD26SM100_TMEM_LOAD_32dp32b32xENSA_20SM90_TMA_LOAD_IM2COLENS15_IS1H_S19_NSU_INSB_IJS1A_S1I_EEENSB_IJS1I_SE_EEEEEEENSA_39AutoVectorizingCopyWithAssumedAlignmentILi128EEENSA_21SM90_TMA_STORE_IM2COLES2F_S2H_S2H_EEEvvEEEEvNT_6ParamsE,(.L_x_184 - _ZN7cutlass13device_kernelINS_4conv6kernel13ConvUniversalINS1_16ConvProblemShapeILNS1_8OperatorE1ELi3EEENS1_10collective14CollectiveConvINS1_47MainloopSm100TmaUmmaWarpSpecializedImplicitGemmILS5_1ELi10ELi3ELi1ELi2EN4cute5tupleIJNSA_1CILi2EEENSC_ILi1EEESE_EEEEENSB_IJNSC_ILi256EEENSC_ILi64EEENSB_IJSI_EEEEEENS_10bfloat16_tESL_NSA_8TiledMMAINSA_8MMA_AtomIJNSA_26SM100_MMA_F16BF16_2x1SM_SSISL_SL_fLi256ELi64ELNSA_4UMMA5MajorE0ELSQ_1ELNSP_7ScaleInE0ELSR_0EEEEEENSA_6LayoutINSB_IJSE_SE_SE_EEENSB_IJNSC_ILi0EEESW_SW_EEEEENSB_IJNSA_10UnderscoreESZ_SZ_EEEEENS7_6detail27Sm100ImplicitGemmTileTraitsINSA_25SM100_TMA_2SM_LOAD_IM2COLENSA_14ComposedLayoutINSA_7SwizzleILi3ELi4ELi3EEENSA_18smem_ptr_flag_bitsILi16EEENSU_INSB_IJNSC_ILi8EEESI_EEENSB_IJSI_SE_EEEEEEEvEENS13_INSA_18SM100_TMA_2SM_LOADENS15_INS16_ILi2ELi4ELi3EEES19_NSU_INSB_IJNSC_ILi32EEES1A_EEENSB_IJSE_S1I_EEEEEEEvEEEENS_8epilogue10collective18CollectiveEpilogueINS1P_23Sm100TmaWarpSpecializedILi3ELi2ELi32ELb1ELb0EEEJNSB_IJNSC_ILi128EEESI_SJ_EEENSB_IJNSU_IS1U_SE_EENSU_IS1I_SE_EEEEESL_NSB_IJNSB_IJllllEEESE_SW_EEESL_S20_NS1P_6fusion15FusionCallbacksIS1T_NS21_17LinearCombinationISL_fSL_fLNS_15FloatRoundStyleE2EEES1V_S1Y_JEEENSA_5SM1004TMEM4LOAD26SM100_TMEM_LOAD_32dp32b32xENSA_20SM90_TMA_LOAD_IM2COLENS15_IS1H_S19_NSU_INSB_IJS1A_S1I_EEENSB_IJS1I_SE_EEEEEEENSA_39AutoVectorizingCopyWithAssumedAlignmentILi128EEENSA_21SM90_TMA_STORE_IM2COLES2F_S2H_S2H_EEEvvEEEEvNT_6ParamsE)
        .other          _ZN7cutlass13device_kernelINS_4conv6kernel13ConvUniversalINS1_16ConvProblemShapeILNS1_8OperatorE1ELi3EEENS1_10collective14CollectiveConvINS1_47MainloopSm100TmaUmmaWarpSpecializedImplicitGemmILS5_1ELi10ELi3ELi1ELi2EN4cute5tupleIJNSA_1CILi2EEENSC_ILi1EEESE_EEEEENSB_IJNSC_ILi256EEENSC_ILi64EEENSB_IJSI_EEEEEENS_10bfloat16_tESL_NSA_8TiledMMAINSA_8MMA_AtomIJNSA_26SM100_MMA_F16BF16_2x1SM_SSISL_SL_fLi256ELi64ELNSA_4UMMA5MajorE0ELSQ_1ELNSP_7ScaleInE0ELSR_0EEEEEENSA_6LayoutINSB_IJSE_SE_SE_EEENSB_IJNSC_ILi0EEESW_SW_EEEEENSB_IJNSA_10UnderscoreESZ_SZ_EEEEENS7_6detail27Sm100ImplicitGemmTileTraitsINSA_25SM100_TMA_2SM_LOAD_IM2COLENSA_14ComposedLayoutINSA_7SwizzleILi3ELi4ELi3EEENSA_18smem_ptr_flag_bitsILi16EEENSU_INSB_IJNSC_ILi8EEESI_EEENSB_IJSI_SE_EEEEEEEvEENS13_INSA_18SM100_TMA_2SM_LOADENS15_INS16_ILi2ELi4ELi3EEES19_NSU_INSB_IJNSC_ILi32EEES1A_EEENSB_IJSE_S1I_EEEEEEEvEEEENS_8epilogue10collective18CollectiveEpilogueINS1P_23Sm100TmaWarpSpecializedILi3ELi2ELi32ELb1ELb0EEEJNSB_IJNSC_ILi128EEESI_SJ_EEENSB_IJNSU_IS1U_SE_EENSU_IS1I_SE_EEEEESL_NSB_IJNSB_IJllllEEESE_SW_EEESL_S20_NS1P_6fusion15FusionCallbacksIS1T_NS21_17LinearCombinationISL_fSL_fLNS_15FloatRoundStyleE2EEES1V_S1Y_JEEENSA_5SM1004TMEM4LOAD26SM100_TMEM_LOAD_32dp32b32xENSA_20SM90_TMA_LOAD_IM2COLENS15_IS1H_S19_NSU_INSB_IJS1A_S1I_EEENSB_IJS1I_SE_EEEEEEENSA_39AutoVectorizingCopyWithAssumedAlignmentILi128EEENSA_21SM90_TMA_STORE_IM2COLES2F_S2H_S2H_EEEvvEEEEvNT_6ParamsE,@"STO_CUDA_ENTRY STV_DEFAULT"
_ZN7cutlass13device_kernelINS_4conv6kernel13ConvUniversalINS1_16ConvProblemShapeILNS1_8OperatorE1ELi3EEENS1_10collective14CollectiveConvINS1_47MainloopSm100TmaUmmaWarpSpecializedImplicitGemmILS5_1ELi10ELi3ELi1ELi2EN4cute5tupleIJNSA_1CILi2EEENSC_ILi1EEESE_EEEEENSB_IJNSC_ILi256EEENSC_ILi64EEENSB_IJSI_EEEEEENS_10bfloat16_tESL_NSA_8TiledMMAINSA_8MMA_AtomIJNSA_26SM100_MMA_F16BF16_2x1SM_SSISL_SL_fLi256ELi64ELNSA_4UMMA5MajorE0ELSQ_1ELNSP_7ScaleInE0ELSR_0EEEEEENSA_6LayoutINSB_IJSE_SE_SE_EEENSB_IJNSC_ILi0EEESW_SW_EEEEENSB_IJNSA_10UnderscoreESZ_SZ_EEEEENS7_6detail27Sm100ImplicitGemmTileTraitsINSA_25SM100_TMA_2SM_LOAD_IM2COLENSA_14ComposedLayoutINSA_7SwizzleILi3ELi4ELi3EEENSA_18smem_ptr_flag_bitsILi16EEENSU_INSB_IJNSC_ILi8EEESI_EEENSB_IJSI_SE_EEEEEEEvEENS13_INSA_18SM100_TMA_2SM_LOADENS15_INS16_ILi2ELi4ELi3EEES19_NSU_INSB_IJNSC_ILi32EEES1A_EEENSB_IJSE_S1I_EEEEEEEvEEEENS_8epilogue10collective18CollectiveEpilogueINS1P_23Sm100TmaWarpSpecializedILi3ELi2ELi32ELb1ELb0EEEJNSB_IJNSC_ILi128EEESI_SJ_EEENSB_IJNSU_IS1U_SE_EENSU_IS1I_SE_EEEEESL_NSB_IJNSB_IJllllEEESE_SW_EEESL_S20_NS1P_6fusion15FusionCallbacksIS1T_NS21_17LinearCombinationISL_fSL_fLNS_15FloatRoundStyleE2EEES1V_S1Y_JEEENSA_5SM1004TMEM4LOAD26SM100_TMEM_LOAD_32dp32b32xENSA_20SM90_TMA_LOAD_IM2COLENS15_IS1H_S19_NSU_INSB_IJS1A_S1I_EEENSB_IJS1I_SE_EEEEEEENSA_39AutoVectorizingCopyWithAssumedAlignmentILi128EEENSA_21SM90_TMA_STORE_IM2COLES2F_S2H_S2H_EEEvvEEEEvNT_6ParamsE:
[----:B------:R-:W1:Y:S01]  /*0000*/  LDC R1, c[0x0][0x37c] ;  /* 0x0000df00ff017b82 */ /* 0x000e620000000800 */
[----:B------:R-:W2:Y:S01]  /*0010*/  S2R R95, SR_TID.X ;  /* 0x00000000005f7919 */ /* 0x000ea20000002100 */
[----:B------:R-:W3:Y:S06]  /*0020*/  LDCU.64 UR8, c[0x0][0x990] ;  /* 0x00013200ff0877ac */ /* 0x000eec0008000a00 */
[----:B------:R-:W4:Y:S01]  /*0030*/  S2UR UR4, SR_CgaCtaId ;  /* 0x00000000000479c3 */ /* 0x000f220000008800 */
[----:B-1----:R-:W-:Y:S01]  /*0040*/  VIADD R1, R1, 0xfffffff8 ;  /* 0xfffffff801017836 */ /* 0x002fe20000000000 */
[----:B------:R-:W-:-:S02]  /*0050*/  PRMT R87, RZ, 0x7610, R87 ;  /* 0x00007610ff577816 */ /* 0x000fc40000000057 */
[----:B------:R-:W-:Y:S02]  /*0060*/  ELECT P1, URZ, PT ;  /* 0x0000000000ff782f */ /* 0x000fe40003820000 */
[----:B------:R-:W-:Y:S01]  /*0070*/  R2UR UR49, R1 ;  /* 0x00000000013172ca */ /* 0x000fe200000e0000 */
[----:B---3--:R-:W-:-:S04]  /*0080*/  UISETP.NE.U32.AND UP0, UPT, UR8, URZ, UPT ;  /* 0x000000ff0800728c */ /* 0x008fc8000bf05070 */
[----:B------:R-:W-:Y:S02]  /*0090*/  UISETP.NE.AND.EX UP0, UPT, UR9, URZ, UPT, UP0 ;  /* 0x000000ff0900728c */ /* 0x000fe4000bf05300 */
[----:B----4-:R-:W-:Y:S02]  /*00a0*/  ULOP3.LUT UR40, UR4, 0x1, URZ, 0xc0, !UPT ;  /* 0x0000000104287892 */ /* 0x010fe4000f8ec0ff */
[----:B------:R-:W-:Y:S01]  /*00b0*/  ULOP3.LUT UR37, UR4, 0x1, URZ, 0x3c, !UPT ;  /* 0x0000000104257892 */ /* 0x000fe2000f8e3cff */
[----:B--2---:R-:W-:-:S05]  /*00c0*/  SHF.R.U32.HI R88, RZ, 0x5, R95 ;  /* 0x00000005ff587819 */ /* 0x004fca000001165f */
[----:B------:R-:W1:Y:S02]  /*00d0*/  SHFL.IDX PT, R0, R88, RZ, 0x1f ;  /* 0x00001fff58007589 */ /* 0x000e6400000e0000 */
[----:B-1----:R-:W-:Y:S01]  /*00e0*/  R2UR UR18, R0 ;  /* 0x00000000001272ca */ /* 0x002fe200000e0000 */
[----:B------:R-:W-:-:S14]  /*00f0*/  BRA.U UP0, `(.L_x_0) ;  /* 0x0000000100307547 */ /* 0x000fdc000b800000 */
[----:B------:R-:W1:Y:S02]  /*0100*/  LDCU.64 UR4, c[0x0][0x988] ;  /* 0x00013100ff0477ac */ /* 0x000e640008000a00 */
[----:B-1----:R-:W-:-:S04]  /*0110*/  UISETP.NE.U32.AND UP0, UPT, UR4, URZ, UPT ;  /* 0x000000ff0400728c */ /* 0x002fc8000bf05070 */
[----:B------:R-:W-:-:S09]  /*0120*/  UISETP.NE.AND.EX UP0, UPT, UR5, URZ, UPT, UP0 ;  /* 0x000000ff0500728c */ /* 0x000fd2000bf05300 */
[----:B------:R-:W-:Y:S05]  /*0130*/  BRA.U !UP0, `(.L_x_1) ;  /* 0x0000000108147547 */ /* 0x000fea000b800000 */
[----:B------:R-:W1:Y:S01]  /*0140*/  LDC.64 R2, c[0x0][0x988] ;  /* 0x00026200ff027b82 */ /* 0x000e620000000a00 */
[----:B------:R-:W1:Y:S02]  /*0150*/  LDCU.64 UR4, c[0x0][0x358] ;  /* 0x00006b00ff0477ac */ /* 0x000e640008000a00 */
[----:B-1----:R1:W5:Y:S01]  /*0160*/  LDG.E R41, desc[UR4][R2.64] ;  /* 0x0000000402297981 */ /* 0x002362000c1e1900 */
[----:B------:R-:W-:Y:S01]  /*0170*/  HFMA2 R87, -RZ, RZ, 0, 5.9604644775390625e-08 ;  /* 0x00000001ff577431 */ /* 0x000fe200000001ff */
[----:B------:R-:W-:Y:S05]  /*0180*/  BRA `(.L_x_0) ;  /* 0x00000000000c7947 */ /* 0x000fea0003800000 */
.L_x_1:
[----:B------:R-:W1:Y:S01]  /*0190*/  LDCU UR4, c[0x0][0x980] ;  /* 0x00013000ff0477ac */ /* 0x000e620008000800 */
[----:B------:R-:W-:Y:S01]  /*01a0*/  HFMA2 R87, -RZ, RZ, 0, 5.9604644775390625e-08 ;  /* 0x00000001ff577431 */ /* 0x000fe200000001ff */
[----:B-1----:R-:W-:-:S07]  /*01b0*/  MOV R41, UR4 ;  /* 0x0000000400297c02 */ /* 0x002fce0008000f00 */
.L_x_0:
[----:B------:R-:W2:Y:S02]  /*01c0*/  LDCU.64 UR4, c[0x0][0x9b0] ;  /* 0x00013600ff0477ac */ /* 0x000ea40008000a00 */
[----:B--2---:R-:W-:-:S04]  /*01d0*/  UISETP.NE.U32.AND UP0, UPT, UR4, URZ, UPT ;  /* 0x000000ff0400728c */ /* 0x004fc8000bf05070 */
[----:B------:R-:W-:-:S09]  /*01e0*/  UISETP.NE.AND.EX UP0, UPT, UR5, URZ, UPT, UP0 ;  /* 0x000000ff0500728c */ /* 0x000fd2000bf05300 */
[----:B------:R-:W-:Y:S05]  /*01f0*/  BRA.U UP0, `(.L_x_2) ;  /* 0x0000000100287547 */ /* 0x000fea000b800000 */
[----:B------:R-:W2:Y:S02]  /*0200*/  LDCU.64 UR4, c[0x0][0x9a8] ;  /* 0x00013500ff0477ac */ /* 0x000ea40008000a00 */
[----:B--2---:R-:W-:-:S04]  /*0210*/  UISETP.NE.U32.AND UP0, UPT, UR4, URZ, UPT ;  /* 0x000000ff0400728c */ /* 0x004fc8000bf05070 */
[----:B------:R-:W-:-:S09]  /*0220*/  UISETP.NE.AND.EX UP0, UPT, UR5, URZ, UPT, UP0 ;  /* 0x000000ff0500728c */ /* 0x000fd2000bf05300 */
[----:B------:R-:W-:Y:S05]  /*0230*/  BRA.U !UP0, `(.L_x_3) ;  /* 0x0000000108107547 */ /* 0x000fea000b800000 */
[----:B------:R-:W2:Y:S01]  /*0240*/  LDC.64 R38, c[0x0][0x9a8] ;  /* 0x00026a00ff267b82 */ /* 0x000ea20000000a00 */
[----:B------:R-:W2:Y:S02]  /*0250*/  LDCU.64 UR4, c[0x0][0x358] ;  /* 0x00006b00ff0477ac */ /* 0x000ea40008000a00 */
[----:B--2---:R2:W5:Y:S01]  /*0260*/  LDG.E R38, desc[UR4][R38.64] ;  /* 0x0000000426267981 */ /* 0x004562000c1e1900 */
[----:B------:R-:W-:Y:S05]  /*0270*/  BRA `(.L_x_2) ;  /* 0x0000000000087947 */ /* 0x000fea0003800000 */
.L_x_3:
[----:B------:R-:W2:Y:S02]  /*0280*/  LDCU UR4, c[0x0][0x9a0] ;  /* 0x00013400ff0477ac */ /* 0x000ea40008000800 */
[----:B--2---:R-:W-:Y:S02]  /*0290*/  MOV R38, UR4 ;  /* 0x0000000400267c02 */ /* 0x004fe40008000f00 */
.L_x_2:
[----:B------:R-:W-:Y:S01]  /*02a0*/  IMAD.U32 R0, RZ, RZ, UR18 ;  /* 0x00000012ff007e24 */ /* 0x000fe2000f8e00ff */
[----:B------:R-:W-:Y:S04]  /*02b0*/  BSSY.RECONVERGENT B0, `(.L_x_4) ;  /* 0x000000c000007945 */ /* 0x000fe80003800200 */
[C---:B------:R-:W-:Y:S02]  /*02c0*/  ISETP.NE.OR P2, PT, R0.reuse, 0x1, !P1 ;  /* 0x000000010000780c */ /* 0x040fe40004f45670 */
[----:B------:R-:W-:-:S11]  /*02d0*/  ISETP.NE.OR P0, PT, R0, 0x3, !P1 ;  /* 0x000000030000780c */ /* 0x000fd60004f05670 */
[----:B------:R-:W-:Y:S05]  /*02e0*/  @P2 BRA `(.L_x_5) ;  /* 0x0000000000202947 */ /* 0x000fea0003800000 */
[----:B------:R-:W3:Y:S02]  /*02f0*/  LDCU.64 UR4, c[0x0][0x348] ;  /* 0x00006900ff0477ac */ /* 0x000ee40008000a00 */
[----:B---3--:R-:W-:Y:S02]  /*0300*/  UIADD3 UR6, UP1, UPT, UR4, 0x80, URZ ;  /* 0x0000008004067890 */ /* 0x008fe4000ff3e0ff */
[----:B------:R-:W-:Y:S02]  /*0310*/  UIADD3 UR4, UP0, UPT, UR4, 0x200, URZ ;  /* 0x0000020004047890 */ /* 0x000fe4000ff1e0ff */
[----:B------:R-:W-:Y:S02]  /*0320*/  UIADD3.X UR7, UPT, UPT, URZ, UR5, URZ, UP1, !UPT ;  /* 0x00000005ff077290 */ /* 0x000fe40008ffe4ff */
[----:B------:R-:W-:-:S07]  /*0330*/  UIADD3.X UR5, UPT, UPT, URZ, UR5, URZ, UP0, !UPT ;  /* 0x00000005ff057290 */ /* 0x000fce00087fe4ff */
[----:B------:R3:W-:Y:S02]  /*0340*/  UTMACCTL.PF [UR6] ;  /* 0x00000000060079b9 */ /* 0x0007e40008040000 */
[----:B------:R3:W-:Y:S02]  /*0350*/  UTMACCTL.PF [UR4] ;  /* 0x00000000040079b9 */ /* 0x0007e40008040000 */
[----:B---3--:R-:W-:Y:S01]  /*0360*/  NOP ;  /* 0x0000000000007918 */ /* 0x008fe20000000000 */
.L_x_5:
[----:B------:R-:W-:Y:S05]  /*0370*/  BSYNC.RECONVERGENT B0 ;  /* 0x0000000000007941 */ /* 0x000fea0003800200 */
.L_x_4:
[----:B------:R-:W-:Y:S04]  /*0380*/  BSSY.RECONVERGENT B0, `(.L_x_6) ;  /* 0x000000a000007945 */ /* 0x000fe80003800200 */
        /* <DEDUP_REMOVED lines=9> */
.L_x_7:
[----:B------:R-:W-:Y:S05]  /*0420*/  BSYNC.RECONVERGENT B0 ;  /* 0x0000000000007941 */ /* 0x000fea0003800200 */
.L_x_6:
[----:B------:R-:W3:Y:S01]  /*0430*/  LDCU.64 UR4, c[0x0][0x988] ;  /* 0x00013100ff0477ac */ /* 0x000ee20008000a00 */
[----:B------:R-:W-:Y:S02]  /*0440*/  UISETP.EQ.U32.AND UP2, UPT, UR8, URZ, UPT ;  /* 0x000000ff0800728c */ /* 0x000fe4000bf42070 */
[----:B------:R-:W-:Y:S02]  /*0450*/  UPLOP3.LUT UP3, UPT, UPT, UPT, UPT, 0x80, 0x8 ;  /* 0x000000000008789c */ /* 0x000fe40003f6f070 */
[----:B---3--:R-:W-:-:S04]  /*0460*/  UISETP.NE.U32.AND UP0, UPT, UR4, URZ, UPT ;  /* 0x000000ff0400728c */ /* 0x008fc8000bf05070 */
[----:B------:R-:W-:-:S04]  /*0470*/  UISETP.NE.AND.EX UP1, UPT, UR5, URZ, UPT, UP0 ;  /* 0x000000ff0500728c */ /* 0x000fc8000bf25300 */
[----:B------:R-:W-:-:S04]  /*0480*/  UISETP.EQ.OR.EX UP4, UPT, UR9, URZ, !UP1, UP2 ;  /* 0x000000ff0900728c */ /* 0x000fc8000cf82720 */
[----:B------:R-:W-:-:S06]  /*0490*/  UP2UR UR4, UPR, URZ, 0x10 ;  /* 0x00000010ff047883 */ /* 0x000fcc0008000000 */
[----:B------:R-:W-:Y:S01]  /*04a0*/  MOV R94, UR4 ;  /* 0x00000004005e7c02 */ /* 0x000fe20008000f00 */
[----:B------:R-:W-:Y:S06]  /*04b0*/  BRA.U !UP4, `(.L_x_8) ;  /* 0x000000010c207547 */ /* 0x000fec000b800000 */
[----:B------:R-:W-:Y:S01]  /*04c0*/  UISETP.NE.U32.AND UP2, UPT, UR8, URZ, UPT ;  /* 0x000000ff0800728c */ /* 0x000fe2000bf45070 */
[----:B-----5:R-:W-:Y:S01]  /*04d0*/  FSETP.NEU.AND P0, PT, R41, RZ, PT ;  /* 0x000000ff2900720b */ /* 0x020fe20003f0d000 */
[----:B------:R-:W-:Y:S02]  /*04e0*/  USEL UR4, URZ, 0xffffffff, UP1 ;  /* 0xffffffffff047887 */ /* 0x000fe40008800000 */
[----:B------:R-:W-:-:S10]  /*04f0*/  UISETP.NE.AND.EX UP2, UPT, UR9, URZ, UPT, UP2 ;  /* 0x000000ff0900728c */ /* 0x000fd4000bf45320 */
[----:B------:R-:W-:Y:S01]  /*0500*/  VOTEU.ANY UP0, P0 ;  /* 0x0000000000ff7886 */ /* 0x000fe20000000100 */
[----:B------:R-:W-:-:S04]  /*0510*/  @!UP2 USEL UR4, URZ, 0xffffffff, UP0 ;  /* 0xffffffffff04a887 */ /* 0x000fc80008000000 */
[----:B------:R-:W-:-:S04]  /*0520*/  ULOP3.LUT UR4, UR4, 0x1, URZ, 0xc0, !UPT ;  /* 0x0000000104047892 */ /* 0x000fc8000f8ec0ff */
[----:B------:R-:W-:-:S11]  /*0530*/  UISETP.NE.U32.AND UP3, UPT, UR4, 0x1, UPT ;  /* 0x000000010400788c */ /* 0x000fd6000bf65070 */
.L_x_8:
[----:B------:R-:W3:Y:S01]  /*0540*/  SHFL.IDX PT, R0, R88, RZ, 0x1f ;  /* 0x00001fff58007589 */ /* 0x000ee200000e0000 */
[----:B------:R-:W-:Y:S02]  /*0550*/  UISETP.NE.AND UP5, UPT, UR18, 0x2, UPT ;  /* 0x000000021200788c */ /* 0x000fe4000bfa5270 */
[----:B------:R-:W-:Y:S02]  /*0560*/  UISETP.NE.AND UP0, UPT, UR18, 0x2, UPT ;  /* 0x000000021200788c */ /* 0x000fe4000bf05270 */
[----:B------:R-:W-:Y:S02]  /*0570*/  UISETP.NE.OR UP2, UPT, UR40, URZ, UP5 ;  /* 0x000000ff2800728c */ /* 0x000fe4000af45670 */
[----:B------:R-:W-:-:S04]  /*0580*/  USEL UR38, URZ, 0x1, UP0 ;  /* 0x00000001ff267887 */ /* 0x000fc80008000000 */
[----:B------:R-:W-:Y:S02]  /*0590*/  PLOP3.LUT P3, PT, P1, PT, UP2, 0xae, 0xea ;  /* 0x0000000000ea781c */ /* 0x000fe40000f6f52e */
[----:B---3--:R-:W-:-:S13]  /*05a0*/  ISETP.NE.AND P0, PT, R0, RZ, PT ;  /* 0x000000ff0000720c */ /* 0x008fda0003f05270 */
[----:B------:R-:W-:Y:S05]  /*05b0*/  @P0 BRA `(.L_x_9) ;  /* 0x0000000000840947 */ /* 0x000fea0003800000 */
[----:B------:R-:W-:Y:S01]  /*05c0*/  ELECT P0, URZ, PT ;  /* 0x0000000000ff782f */ /* 0x000fe20003800000 */
[----:B------:R-:W-:-:S12]  /*05d0*/  BSSY.RECONVERGENT B0, `(.L_x_9) ;  /* 0x000001f000007945 */ /* 0x000fd80003800200 */
[----:B------:R-:W-:Y:S05]  /*05e0*/  @!P0 BRA `(.L_x_10) ;  /* 0x0000000000748947 */ /* 0x000fea0003800000 */
[----:B------:R-:W3:Y:S01]  /*05f0*/  S2UR UR5, SR_CgaCtaId ;  /* 0x00000000000579c3 */ /* 0x000ee20000008800 */
[----:B------:R-:W-:Y:S01]  /*0600*/  UMOV UR4, 0x400 ;  /* 0x0000040000047882 */ /* 0x000fe20000000000 */
[----:B------:R-:W-:Y:S02]  /*0610*/  UMOV UR6, 0x1 ;  /* 0x0000000100067882 */ /* 0x000fe40000000000 */
[----:B------:R-:W-:-:S04]  /*0620*/  UIADD3 UR6, UPT, UPT, -UR6, 0x100000, URZ ;  /* 0x0010000006067890 */ /* 0x000fc8000fffe1ff */
[----:B------:R-:W-:Y:S02]  /*0630*/  USHF.L.U32 UR7, UR6, 0xb, URZ ;  /* 0x0000000b06077899 */ /* 0x000fe400080006ff */
[----:B------:R-:W-:Y:S02]  /*0640*/  USHF.L.U32 UR6, UR6, 0x1, URZ ;  /* 0x0000000106067899 */ /* 0x000fe400080006ff */
[----:B---3--:R-:W-:Y:S01]  /*0650*/  ULEA UR4, UR5, UR4, 0x18 ;  /* 0x0000000405047291 */ /* 0x008fe2000f8ec0ff */
[----:B------:R-:W3:Y:S11]  /*0660*/  FENCE.VIEW.ASYNC.S ;  /* 0x00000000000073c6 */ /* 0x000ef60000000000 */
[----:B---3--:R3:W4:Y:S01]  /*0670*/  SYNCS.EXCH.64 URZ, [UR4], UR6 ;  /* 0x0000000604ff75b2 */ /* 0x0087220008000100 */
[----:B------:R3:W1:Y:S01]  /*0680*/  SYNCS.EXCH.64 URZ, [UR4+0x50], UR6 ;  /* 0x0000500604ff75b2 */ /* 0x0006620008000100 */
        /* <DEDUP_REMOVED lines=17> */
[----:B------:R3:W1:Y:S02]  /*07a0*/  SYNCS.EXCH.64 URZ, [UR4+0x98], UR6 ;  /* 0x0000980604ff75b2 */ /* 0x0006640008000100 */
[----:B---3--:R-:W-:Y:S01]  /*07b0*/  NOP ;  /* 0x0000000000007918 */ /* 0x008fe20000000000 */
.L_x_10:
[----:B------:R-:W-:Y:S05]  /*07c0*/  BSYNC.RECONVERGENT B0 ;  /* 0x0000000000007941 */ /* 0x000fea0003800200 */
.L_x_9:
[----:B------:R-:W3:Y:S01]  /*07d0*/  SHFL.IDX PT, R0, R88, RZ, 0x1f ;  /* 0x00001fff58007589 */ /* 0x000ee200000e0000 */
[----:B------:R-:W-:Y:S01]  /*07e0*/  NOP ;  /* 0x0000000000007918 */ /* 0x000fe20000000000 */
[----:B---3--:R-:W-:-:S13]  /*07f0*/  ISETP.NE.AND P0, PT, R0, 0x1, PT ;  /* 0x000000010000780c */ /* 0x008fda0003f05270 */
[----:B------:R-:W-:Y:S05]  /*0800*/  @P0 BRA `(.L_x_11) ;  /* 0x0000000000500947 */ /* 0x000fea0003800000 */
[----:B------:R-:W3:Y:S01]  /*0810*/  S2UR UR5, SR_CgaCtaId ;  /* 0x00000000000579c3 */ /* 0x000ee20000008800 */
[----:B------:R-:W-:Y:S01]  /*0820*/  UMOV UR4, 0x400 ;  /* 0x0000040000047882 */ /* 0x000fe20000000000 */
[----:B------:R-:W-:Y:S01]  /*0830*/  UMOV UR8, 0x20 ;  /* 0x0000002000087882 */ /* 0x000fe20000000000 */
[----:B------:R-:W-:Y:S01]  /*0840*/  UMOV UR6, 0x80 ;  /* 0x0000008000067882 */ /* 0x000fe20000000000 */
[----:B------:R-:W-:-:S04]  /*0850*/  UIADD3 UR8, UPT, UPT, -UR8, 0x100000, URZ ;  /* 0x0010000008087890 */ /* 0x000fc8000fffe1ff */
[----:B------:R-:W-:Y:S02]  /*0860*/  USHF.L.U32 UR9, UR8, 0xb, URZ ;  /* 0x0000000b08097899 */ /* 0x000fe400080006ff */
[----:B------:R-:W-:Y:S02]  /*0870*/  USHF.L.U32 UR8, UR8, 0x1, URZ ;  /* 0x0000000108087899 */ /* 0x000fe400080006ff */
[----:B------:R-:W-:-:S04]  /*0880*/  UIADD3 UR6, UPT, UPT, -UR6, 0x100000, URZ ;  /* 0x0010000006067890 */ /* 0x000fc8000fffe1ff */
[----:B------:R-:W-:Y:S02]  /*0890*/  USHF.L.U32 UR7, UR6, 0xb, URZ ;  /* 0x0000000b06077899 */ /* 0x000fe400080006ff */
[----:B------:R-:W-:Y:S01]  /*08a0*/  USHF.L.U32 UR6, UR6, 0x1, URZ ;  /* 0x0000000106067899 */ /* 0x000fe200080006ff */
[----:B------:R-:W-:Y:S01]  /*08b0*/  ELECT P0, URZ, PT ;  /* 0x0000000000ff782f */ /* 0x000fe20003800000 */
[----:B---3--:R-:W-:Y:S01]  /*08c0*/  ULEA UR4, UR5, UR4, 0x18 ;  /* 0x0000000405047291 */ /* 0x008fe2000f8ec0ff */
[----:B------:R-:W3:Y:S11]  /*08d0*/  FENCE.VIEW.ASYNC.S ;  /* 0x00000000000073c6 */ /* 0x000ef60000000000 */
[----:B---3--:R3:W1:Y:S01]  /*08e0*/  SYNCS.EXCH.64 URZ, [UR4+0xa0], UR8 ;  /* 0x0000a00804ff75b2 */ /* 0x0086620008000100 */
[----:B------:R3:W1:Y:S01]  /*08f0*/  SYNCS.EXCH.64 URZ, [UR4+0xb8], UR6 ;  /* 0x0000b80604ff75b2 */ /* 0x0006620008000100 */
[----:B------:R3:W1:Y:S01]  /*0900*/  SYNCS.EXCH.64 URZ, [UR4+0xa8], UR8 ;  /* 0x0000a80804ff75b2 */ /* 0x0006620008000100 */
[----:B------:R3:W1:Y:S01]  /*0910*/  SYNCS.EXCH.64 URZ, [UR4+0xc0], UR6 ;  /* 0x0000c00604ff75b2 */ /* 0x0006620008000100 */
[----:B------:R3:W1:Y:S01]  /*0920*/  SYNCS.EXCH.64 URZ, [UR4+0xb0], UR8 ;  /* 0x0000b00804ff75b2 */ /* 0x0006620008000100 */
[----:B------:R3:W1:Y:S01]  /*0930*/  SYNCS.EXCH.64 URZ, [UR4+0xc8], UR6 ;  /* 0x0000c80604ff75b2 */ /* 0x0006620008000100 */
[----:B------:R-:W-:Y:S01]  /*0940*/  NOP ;  /* 0x0000000000007918 */ /* 0x000fe20000000000 */
.L_x_11:
[----:B------:R-:W2:Y:S01]  /*0950*/  SHFL.IDX PT, R0, R88, RZ, 0x1f ;  /* 0x00001fff58007589 */ /* 0x000ea200000e0000 */
[----:B------:R-:W-:Y:S01]  /*0960*/  NOP ;  /* 0x0000000000007918 */ /* 0x000fe20000000000 */
[----:B--2---:R-:W-:-:S13]  /*0970*/  ISETP.NE.AND P0, PT, R0, 0x3, PT ;  /* 0x000000030000780c */ /* 0x004fda0003f05270 */
[----:B------:R-:W-:Y:S05]  /*0980*/  @P0 BRA `(.L_x_12) ;  /* 0x0000000000300947 */ /* 0x000fea0003800000 */
[----:B------:R-:W2:Y:S01]  /*0990*/  S2UR UR5, SR_CgaCtaId ;  /* 0x00000000000579c3 */ /* 0x000ea20000008800 */
[----:B---3--:R-:W-:Y:S01]  /*09a0*/  UMOV UR4, 0x400 ;  /* 0x0000040000047882 */ /* 0x008fe20000000000 */
[----:B------:R-:W-:Y:S01]  /*09b0*/  UMOV UR6, 0x20 ;  /* 0x0000002000067882 */ /* 0x000fe20000000000 */
[----:B------:R-:W-:Y:S01]  /*09c0*/  ELECT P0, URZ, PT ;  /* 0x0000000000ff782f */ /* 0x000fe20003800000 */
[----:B------:R-:W-:-:S04]  /*09d0*/  UIADD3 UR6, UPT, UPT, -UR6, 0x100000, URZ ;  /* 0x0010000006067890 */ /* 0x000fc8000fffe1ff */
[----:B------:R-:W-:Y:S02]  /*09e0*/  USHF.L.U32 UR7, UR6, 0xb, URZ ;  /* 0x0000000b06077899 */ /* 0x000fe400080006ff */
[----:B------:R-:W-:Y:S02]  /*09f0*/  USHF.L.U32 UR6, UR6, 0x1, URZ ;  /* 0x0000000106067899 */ /* 0x000fe400080006ff */
[----:B--2---:R-:W-:Y:S01]  /*0a00*/  ULEA UR4, UR5, UR4, 0x18 ;  /* 0x0000000405047291 */ /* 0x004fe2000f8ec0ff */
[----:B------:R-:W2:Y:S11]  /*0a10*/  FENCE.VIEW.ASYNC.S ;  /* 0x00000000000073c6 */ /* 0x000eb60000000000 */
[----:B--2---:R2:W3:Y:S01]  /*0a20*/  SYNCS.EXCH.64 URZ, [UR4+0xd0], UR6 ;  /* 0x0000d00604ff75b2 */ /* 0x0044e20008000100 */
[----:B------:R2:W1:Y:S01]  /*0a30*/  SYNCS.EXCH.64 URZ, [UR4+0xd8], UR6 ;  /* 0x0000d80604ff75b2 */ /* 0x0004620008000100 */
[----:B------:R-:W-:Y:S01]  /*0a40*/  NOP ;  /* 0x0000000000007918 */ /* 0x000fe20000000000 */
.L_x_12:
[----:B------:R-:W4:Y:S01]  /*0a50*/  SHFL.IDX PT, R0, R88, RZ, 0x1f ;  /* 0x00001fff58007589 */ /* 0x000f2200000e0000 */
[----:B------:R-:W-:Y:S01]  /*0a60*/  NOP ;  /* 0x0000000000007918 */ /* 0x000fe20000000000 */
[----:B----4-:R-:W-:-:S13]  /*0a70*/  ISETP.NE.AND P0, PT, R0, 0x4, PT ;  /* 0x000000040000780c */ /* 0x010fda0003f05270 */
[----:B------:R-:W-:Y:S05]  /*0a80*/  @P0 BRA `(.L_x_13) ;  /* 0x0000000000440947 */ /* 0x000fea0003800000 */
[----:B------:R-:W4:Y:S01]  /*0a90*/  S2UR UR5, SR_CgaCtaId ;  /* 0x00000000000579c3 */ /* 0x000f220000008800 */
[----:B--23--:R-:W-:Y:S01]  /*0aa0*/  UMOV UR4, 0x1e0 ;  /* 0x000001e000047882 */ /* 0x00cfe20000000000 */
[----:B------:R-:W-:Y:S01]  /*0ab0*/  UMOV UR6, 0x400 ;  /* 0x0000040000067882 */ /* 0x000fe20000000000 */
[----:B------:R-:W-:Y:S01]  /*0ac0*/  USEL UR4, UR4, 0x1a0, UP3 ;  /* 0x000001a004047887 */ /* 0x000fe20009800000 */
[----:B------:R-:W-:Y:S01]  /*0ad0*/  UMOV UR8, 0x1 ;  /* 0x0000000100087882 */ /* 0x000fe20000000000 */
[----:B------:R-:W-:Y:S01]  /*0ae0*/  ELECT P0, URZ, PT ;  /* 0x0000000000ff782f */ /* 0x000fe20003800000 */
[----:B------:R-:W-:-:S04]  /*0af0*/  UIADD3 UR8, UPT, UPT, -UR8, 0x100000, URZ ;  /* 0x0010000008087890 */ /* 0x000fc8000fffe1ff */
[----:B------:R-:W-:Y:S02]  /*0b00*/  USHF.L.U32 UR9, UR8, 0xb, URZ ;  /* 0x0000000b08097899 */ /* 0x000fe400080006ff */
[----:B------:R-:W-:Y:S02]  /*0b10*/  USHF.L.U32 UR8, UR8, 0x1, URZ ;  /* 0x0000000108087899 */ /* 0x000fe400080006ff */
[----:B----4-:R-:W-:Y:S02]  /*0b20*/  ULEA UR6, UR5, UR6, 0x18 ;  /* 0x0000000605067291 */ /* 0x010fe4000f8ec0ff */
[----:B------:R-:W-:-:S04]  /*0b30*/  UIADD3 UR4, UPT, UPT, -UR4, 0x100000, URZ ;  /* 0x0010000004047890 */ /* 0x000fc8000fffe1ff */
[----:B------:R-:W-:Y:S02]  /*0b40*/  USHF.L.U32 UR5, UR4, 0xb, URZ ;  /* 0x0000000b04057899 */ /* 0x000fe400080006ff */
[----:B------:R-:W-:Y:S01]  /*0b50*/  USHF.L.U32 UR4, UR4, 0x1, URZ ;  /* 0x0000000104047899 */ /* 0x000fe200080006ff */
[----:B------:R-:W2:Y:S03]  /*0b60*/  FENCE.VIEW.ASYNC.S ;  /* 0x00000000000073c6 */ /* 0x000ea60000000000 */
[----:B--2---:R4:W2:Y:S08]  /*0b70*/  SYNCS.EXCH.64 URZ, [UR6+0xe0], UR8 ;  /* 0x0000e00806ff75b2 */ /* 0x0048b00008000100 */
[----:B------:R4:W3:Y:S02]  /*0b80*/  SYNCS.EXCH.64 URZ, [UR6+0xe8], UR4 ;  /* 0x0000e80406ff75b2 */ /* 0x0008e40008000100 */
[----:B----4-:R-:W-:Y:S01]  /*0b90*/  NOP ;  /* 0x0000000000007918 */ /* 0x010fe20000000000 */
.L_x_13:
[----:B------:R-:W4:Y:S01]  /*0ba0*/  SHFL.IDX PT, R0, R88, RZ, 0x1f ;  /* 0x00001fff58007589 */ /* 0x000f2200000e0000 */
[----:B------:R-:W-:Y:S01]  /*0bb0*/  ISETP.NE.OR P1, PT, RZ, UR18, !P1 ;  /* 0x00000012ff007c0c */ /* 0x000fe2000cf25670 */
[----:B------:R-:W-:Y:S01]  /*0bc0*/  NOP ;  /* 0x0000000000007918 */ /* 0x000fe20000000000 */
[----:B----4-:R-:W-:-:S13]  /*0bd0*/  ISETP.NE.AND P0, PT, R0, 0x5, PT ;  /* 0x000000050000780c */ /* 0x010fda0003f05270 */
[----:B------:R-:W-:Y:S05]  /*0be0*/  @P0 BRA `(.L_x_14) ;  /* 0x0000000000480947 */ /* 0x000fea0003800000 */
[----:B------:R-:W4:Y:S01]  /*0bf0*/  S2UR UR5, SR_CgaCtaId ;  /* 0x00000000000579c3 */ /* 0x000f220000008800 */
[----:B--23--:R-:W-:Y:S01]  /*0c00*/  UMOV UR4, 0x400 ;  /* 0x0000040000047882 */ /* 0x00cfe20000000000 */
        /* <DEDUP_REMOVED lines=9> */
[----:B----4-:R-:W-:Y:S01]  /*0ca0*/  ULEA UR4, UR5, UR4, 0x18 ;  /* 0x0000000405047291 */ /* 0x010fe2000f8ec0ff */
[----:B------:R-:W2:Y:S11]  /*0cb0*/  FENCE.VIEW.ASYNC.S ;  /* 0x00000000000073c6 */ /* 0x000eb60000000000 */
[----:B--2---:R4:W2:Y:S01]  /*0cc0*/  SYNCS.EXCH.64 URZ, [UR4+0xf0], UR6 ;  /* 0x0000f00604ff75b2 */ /* 0x0048a20008000100 */
[----:B------:R4:W3:Y:S01]  /*0cd0*/  SYNCS.EXCH.64 URZ, [UR4+0x100], UR8 ;  /* 0x0001000804ff75b2 */ /* 0x0008e20008000100 */
[----:B------:R4:W1:Y:S01]  /*0ce0*/  SYNCS.EXCH.64 URZ, [UR4+0xf8], UR6 ;  /* 0x0000f80604ff75b2 */ /* 0x0008620008000100 */
[----:B------:R4:W1:Y:S02]  /*0cf0*/  SYNCS.EXCH.64 URZ, [UR4+0x108], UR8 ;  /* 0x0001080804ff75b2 */ /* 0x0008640008000100 */
[----:B----4-:R-:W-:Y:S01]  /*0d00*/  NOP ;  /* 0x0000000000007918 */ /* 0x010fe20000000000 */
.L_x_14:
[----:B--23--:R-:W2:Y:S01]  /*0d10*/  S2UR UR7, SR_CgaCtaId ;  /* 0x00000000000779c3 */ /* 0x00cea20000008800 */
[----:B------:R-:W-:Y:S01]  /*0d20*/  VOTEU.ALL UP0, P1 ;  /* 0x0000000000ff7886 */ /* 0x000fe20000800000 */
[----:B------:R-:W-:Y:S01]  /*0d30*/  UMOV UR4, 0x20 ;  /* 0x0000002000047882 */ /* 0x000fe20000000000 */
[----:B------:R-:W-:Y:S01]  /*0d40*/  NOP ;  /* 0x0000000000007918 */ /* 0x000fe20000000000 */
[----:B-1----:R-:W-:Y:S01]  /*0d50*/  LOP3.LUT R3, R95, 0x1f, RZ, 0xc0, !PT ;  /* 0x0000001f5f037812 */ /* 0x002fe200078ec0ff */
[----:B------:R-:W-:Y:S01]  /*0d60*/  UISETP.NE.AND UP4, UPT, UR18, URZ, UPT ;  /* 0x000000ff1200728c */ /* 0x000fe2000bf85270 */
[----:B------:R-:W-:Y:S01]  /*0d70*/  @!UP0 UMOV UR6, 0x400 ;  /* 0x0000040000068882 */ /* 0x000fe20000000000 */
[----:B------:R-:W-:-:S04]  /*0d80*/  @!UP0 UIADD3 UR4, UPT, UPT, -UR4, 0x100000, URZ ;  /* 0x0010000004048890 */ /* 0x000fc8000fffe1ff */
[----:B------:R-:W-:Y:S02]  /*0d90*/  @!UP0 USHF.L.U32 UR5, UR4, 0xb, URZ ;  /* 0x0000000b04058899 */ /* 0x000fe400080006ff */
[----:B------:R-:W-:Y:S02]  /*0da0*/  @!UP0 USHF.L.U32 UR4, UR4, 0x1, URZ ;  /* 0x0000000104048899 */ /* 0x000fe400080006ff */
[----:B--2---:R-:W-:Y:S01]  /*0db0*/  @!UP0 ULEA UR6, UR7, UR6, 0x18 ;  /* 0x0000000607068291 */ /* 0x004fe2000f8ec0ff */
[----:B------:R-:W1:Y:S01]  /*0dc0*/  LDCU UR7, c[0x0][0x36c] ;  /* 0x00006d80ff0777ac */ /* 0x000e620008000800 */
[----:B------:R-:W-:Y:S01]  /*0dd0*/  VOTEU.ALL UP0, P1 ;  /* 0x0000000000ff7886 */ /* 0x000fe20000800000 */
[----:B------:R-:W2:Y:S09]  /*0de0*/  FENCE.VIEW.ASYNC.S ;  /* 0x00000000000073c6 */ /* 0x000eb20000000000 */
[----:B--2---:R2:W3:Y:S01]  /*0df0*/  @!UP0 SYNCS.EXCH.64 URZ, [UR6+0x110], UR4 ;  /* 0x0001100406ff85b2 */ /* 0x0044e20008000100 */
[----:B-1----:R-:W-:-:S09]  /*0e00*/  UISETP.EQ.U32.AND UP6, UPT, UR7, 0x1, UPT ;  /* 0x000000010700788c */ /* 0x002fd2000bfc2070 */
[----:B--2---:R-:W-:Y:S05]  /*0e10*/  BRA.U !UP6, `(.L_x_15) ;  /* 0x000000010e087547 */ /* 0x004fea000b800000 */
[----:B---3--:R-:W-:Y:S01]  /*0e20*/  UCGABAR_ARV ;  /* 0x00000000000079c7 */ /* 0x008fe20008000000 */
[----:B------:R-:W-:Y:S05]  /*0e30*/  BRA `(.L_x_16) ;  /* 0x0000000000047947 */ /* 0x000fea0003800000 */
.L_x_15:
[----:B---3--:R-:W-:Y:S01]  /*0e40*/  NOP ;  /* 0x0000000000007918 */ /* 0x008fe20000000000 */
.L_x_16:
[----:B------:R-:W1:Y:S01]  /*0e50*/  S2UR UR20, SR_CTAID.X ;  /* 0x00000000001479c3 */ /* 0x000e620000002500 */
[----:B------:R-:W-:-:S05]  /*0e60*/  CS2R.32 R93, SR_CgaSize ;  /* 0x00000000005d7805 */ /* 0x000fca0000008a00 */
[----:B------:R-:W-:-:S05]  /*0e70*/  IMAD R93, R93, -0xa0, RZ ;  /* 0xffffff605d5d7824 */ /* 0x000fca00078e02ff */
[----:B------:R-:W-:-:S14]  /*0e80*/  R2UR UR5, R93 ;  /* 0x000000005d0572ca */ /* 0x000fdc00000e0000 */
[----:B------:R-:W2:Y:S01]  /*0e90*/  LDCU UR5, c[0x0][UR5+0x2b0] ;  /* 0x00005600050577ac */ /* 0x000ea20008000800 */
[----:B------:R-:W-:-:S05]  /*0ea0*/  CS2R.32 R93, SR_CgaSize ;  /* 0x00000000005d7805 */ /* 0x000fca0000008a00 */
[----:B------:R-:W-:-:S05]  /*0eb0*/  IMAD R93, R93, -0xa0, RZ ;  /* 0xffffff605d5d7824 */ /* 0x000fca00078e02ff */
[----:B------:R-:W-:-:S14]  /*0ec0*/  R2UR UR4, R93 ;  /* 0x000000005d0472ca */ /* 0x000fdc00000e0000 */
[----:B------:R-:W3:Y:S01]  /*0ed0*/  LDCU UR4, c[0x0][UR4+0x2b4] ;  /* 0x00005680040477ac */ /* 0x000ee20008000800 */
[----:B------:R-:W4:Y:S01]  /*0ee0*/  S2UR UR23, SR_CTAID.Y ;  /* 0x00000000001779c3 */ /* 0x000f220000002600 */
[----:B------:R-:W-:-:S05]  /*0ef0*/  CS2R.32 R93, SR_CgaSize ;  /* 0x00000000005d7805 */ /* 0x000fca0000008a00 */
[----:B------:R-:W-:-:S05]  /*0f00*/  IMAD R93, R93, -0xa0, RZ ;  /* 0xffffff605d5d7824 */ /* 0x000fca00078e02ff */
[----:B------:R-:W-:-:S14]  /*0f10*/  R2UR UR7, R93 ;  /* 0x000000005d0772ca */ /* 0x000fdc00000e0000 */
[----:B------:R-:W3:Y:S01]  /*0f20*/  LDCU UR7, c[0x0][UR7+0x2a0] ;  /* 0x00005400070777ac */ /* 0x000ee20008000800 */
[----:B------:R-:W-:-:S05]  /*0f30*/  CS2R.32 R93, SR_CgaSize ;  /* 0x00000000005d7805 */ /* 0x000fca0000008a00 */
[----:B------:R-:W-:-:S05]  /*0f40*/  IMAD R93, R93, -0xa0, RZ ;  /* 0xffffff605d5d7824 */ /* 0x000fca00078e02ff */
[----:B------:R-:W-:-:S14]  /*0f50*/  R2UR UR8, R93 ;  /* 0x000000005d0872ca */ /* 0x000fdc00000e0000 */
[----:B------:R-:W3:Y:S01]  /*0f60*/  LDCU UR8, c[0x0][UR8+0x2a4] ;  /* 0x00005480080877ac */ /* 0x000ee20008000800 */
[----:B------:R-:W3:Y:S01]  /*0f70*/  LDCU UR19, c[0x0][0xc24] ;  /* 0x00018480ff1377ac */ /* 0x000ee20008000800 */
[----:B------:R-:W3:Y:S01]  /*0f80*/  LDCU UR39, c[0x0][0xc24] ;  /* 0x00018480ff2777ac */ /* 0x000ee20008000800 */
[----:B-1----:R-:W-:Y:S01]  /*0f90*/  I2FP.F32.U32 R2, UR20 ;  /* 0x0000001400027c45 */ /* 0x002fe20008201000 */
[----:B------:R-:W1:Y:S04]  /*0fa0*/  LDCU UR24, c[0x0][0xc30] ;  /* 0x00018600ff1877ac */ /* 0x000e680008000800 */
[----:B--2---:R-:W-:Y:S01]  /*0fb0*/  FMUL R2, R2, UR5 ;  /* 0x0000000502027c20 */ /* 0x004fe20008400000 */
[----:B----4-:R-:W-:-:S05]  /*0fc0*/  I2FP.F32.U32 R0, UR23 ;  /* 0x0000001700007c45 */ /* 0x010fca0008201000 */
[----:B------:R-:W2:Y:S01]  /*0fd0*/  F2I.U32.TRUNC.NTZ R2, R2 ;  /* 0x0000000200027305 */ /* 0x000ea2000020f000 */
[----:B---3--:R-:W-:-:S07]  /*0fe0*/  FMUL R0, R0, UR4 ;  /* 0x0000000400007c20 */ /* 0x008fce0008400000 */
[----:B------:R-:W3:Y:S01]  /*0ff0*/  F2I.U32.TRUNC.NTZ R0, R0 ;  /* 0x0000000000007305 */ /* 0x000ee2000020f000 */
[----:B--2---:R-:W-:Y:S02]  /*1000*/  R2UR UR4, R2 ;  /* 0x00000000020472ca */ /* 0x004fe400000e0000 */
[----:B------:R-:W-:Y:S02]  /*1010*/  PRMT R2, RZ, 0x7610, R2 ;  /* 0x00007610ff027816 */ /* 0x000fe40000000002 */
[----:B---3--:R-:W-:Y:S02]  /*1020*/  R2UR UR6, R0 ;  /* 0x00000000000672ca */ /* 0x008fe400000e0000 */
[----:B------:R-:W-:-:S07]  /*1030*/  PRMT R0, RZ, 0x7610, R0 ;  /* 0x00007610ff007816 */ /* 0x000fce0000000000 */
[----:B------:R-:W-:-:S04]  /*1040*/  UIADD3 UR5, UPT, UPT, -UR4, URZ, URZ ;  /* 0x000000ff04057290 */ /* 0x000fc8000fffe1ff */
[----:B------:R-:W-:Y:S02]  /*1050*/  UIMAD UR5, UR7, UR5, UR20 ;  /* 0x00000005070572a4 */ /* 0x000fe4000f8e0214 */
[----:B------:R-:W-:-:S04]  /*1060*/  UIADD3 UR4, UPT, UPT, -UR6, URZ, URZ ;  /* 0x000000ff06047290 */ /* 0x000fc8000fffe1ff */
[----:B------:R-:W-:Y:S01]  /*1070*/  IMAD.U32 R93, RZ, RZ, UR5 ;  /* 0x00000005ff5d7e24 */ /* 0x000fe2000f8e00ff */
[----:B------:R-:W-:-:S06]  /*1080*/  UIMAD UR4, UR8, UR4, UR23 ;  /* 0x00000004080472a4 */ /* 0x000fcc000f8e0217 */
[----:B------:R-:W-:Y:S01]  /*1090*/  IMAD.U32 R92, RZ, RZ, UR4 ;  /* 0x00000004ff5c7e24 */ /* 0x000fe2000f8e00ff */
[----:B-1----:R-:W-:Y:S06]  /*10a0*/  BRA.U UP4, `(.L_x_17) ;  /* 0x0000000104307547 */ /* 0x002fec000b800000 */
[----:B------:R-:W-:Y:S01]  /*10b0*/  R2UR UR5, R92 ;  /* 0x000000005c0572ca */ /* 0x000fe200000e0000 */
[----:B------:R-:W-:Y:S01]  /*10c0*/  UMOV UR7, 0x3 ;  /* 0x0000000300077882 */ /* 0x000fe20000000000 */
[----:B------:R-:W-:-:S11]  /*10d0*/  R2UR UR4, R93 ;  /* 0x000000005d0472ca */ /* 0x000fd600000e0000 */
[----:B------:R-:W-:-:S04]  /*10e0*/  UISETP.NE.AND UP0, UPT, UR5, URZ, UPT ;  /* 0x000000ff0500728c */ /* 0x000fc8000bf05270 */
[----:B------:R-:W-:Y:S02]  /*10f0*/  UISETP.LT.U32.OR UP0, UPT, UR4, 0x2, !UP0 ;  /* 0x000000020400788c */ /* 0x000fe4000c701470 */
[----:B------:R-:W-:Y:S02]  /*1100*/  ULOP3.LUT UR4, UR4, 0xfffffffe, URZ, 0xc0, !UPT ;  /* 0xfffffffe04047892 */ /* 0x000fe4000f8ec0ff */
[----:B------:R-:W-:Y:S02]  /*1110*/  USEL UR6, URZ, 0x1, !UP0 ;  /* 0x00000001ff067887 */ /* 0x000fe4000c000000 */
[----:B------:R-:W-:Y:S02]  /*1120*/  USEL UR5, URZ, 0x2, !UP0 ;  /* 0x00000002ff057887 */ /* 0x000fe4000c000000 */
[----:B------:R-:W-:Y:S02]  /*1130*/  USHF.L.U32 UR4, UR7, UR4, URZ ;  /* 0x0000000407047299 */ /* 0x000fe400080006ff */
[----:B------:R-:W-:-:S04]  /*1140*/  UIADD3 UR5, UPT, UPT, UR6, UR5, URZ ;  /* 0x0000000506057290 */ /* 0x000fc8000fffe0ff */
[----:B------:R-:W-:Y:S02]  /*1150*/  IMAD.U32 R0, RZ, RZ, UR4 ;  /* 0x00000004ff007e24 */ /* 0x000fe4000f8e00ff */
[----:B------:R-:W-:-:S07]  /*1160*/  IMAD.U32 R2, RZ, RZ, UR5 ;  /* 0x00000005ff027e24 */ /* 0x000fce000f8e00ff */
.L_x_17:
[----:B------:R-:W1:Y:S01]  /*1170*/  S2UR UR54, SR_CTAID.Z ;  /* 0x00000000003679c3 */ /* 0x000e620000002700 */
[----:B------:R-:W-:Y:S01]  /*1180*/  UISETP.GE.AND UP0, UPT, UR19, 0x1, UPT ;  /* 0x000000011300788c */ /* 0x000fe2000bf06270 */
[----:B------:R-:W-:-:S08]  /*1190*/  UMOV UR53, UR20 ;  /* 0x0000001400357c82 */ /* 0x000fd00008000000 */
[----:B------:R-:W-:Y:S05]  /*11a0*/  BRA.U !UP0, `(.L_x_18) ;  /* 0x0000000108d47547 */ /* 0x000fea000b800000 */
[----:B------:R-:W2:Y:S01]  /*11b0*/  LDCU.128 UR12, c[0x0][0xc10] ;  /* 0x00018200ff0c77ac */ /* 0x000ea20008000c00 */
[----:B------:R-:W3:Y:S01]  /*11c0*/  LDCU UR21, c[0x0][0xc0c] ;  /* 0x00018180ff1577ac */ /* 0x000ee20008000800 */
[----:B------:R-:W4:Y:S01]  /*11d0*/  LDCU UR6, c[0x0][0x370] ;  /* 0x00006e00ff0677ac */ /* 0x000f220008000800 */
[----:B------:R-:W1:Y:S01]  /*11e0*/  LDCU UR7, c[0x0][0x374] ;  /* 0x00006e80ff0777ac */ /* 0x000e620008000800 */
[----:B------:R-:W1:Y:S01]  /*11f0*/  LDCU UR22, c[0x0][0xc20] ;  /* 0x00018400ff1677ac */ /* 0x000e620008000800 */
[----:B--2---:R-:W-:Y:S02]  /*1200*/  UIMAD.WIDE.U32 UR4, UR20, UR12, URZ ;  /* 0x0000000c140472a5 */ /* 0x004fe4000f8e00ff */
[----:B---3--:R-:W-:Y:S01]  /*1210*/  UISETP.NE.AND UP0, UPT, UR21, 0x1, UPT ;  /* 0x000000011500788c */ /* 0x008fe2000bf05270 */
[----:B------:R-:W2:Y:S01]  /*1220*/  LDCU.64 UR8, c[0x0][0xc28] ;  /* 0x00018500ff0877ac */ /* 0x000ea20008000a00 */
[----:B----4-:R-:W-:-:S03]  /*1230*/  UIMAD.WIDE.U32 UR10, UR6, UR12, URZ ;  /* 0x0000000c060a72a5 */ /* 0x010fc6000f8e00ff */
[----:B------:R-:W-:Y:S01]  /*1240*/  UMOV UR4, UR5 ;  /* 0x0000000500047c82 */ /* 0x000fe20008000000 */
[----:B------:R-:W-:Y:S02]  /*1250*/  UISETP.NE.AND UP2, UPT, UR19, 0x1, UPT ;  /* 0x000000011300788c */ /* 0x000fe4000bf45270 */
[----:B------:R-:W-:Y:S01]  /*1260*/  USHF.R.U32.HI UR4, URZ, UR13, UR4 ;  /* 0x0000000dff047299 */ /* 0x000fe20008011604 */
[----:B------:R-:W-:Y:S01]  /*1270*/  UMOV UR10, UR11 ;  /* 0x0000000b000a7c82 */ /* 0x000fe20008000000 */
[----:B------:R-:W-:Y:S02]  /*1280*/  UIMAD.WIDE.U32 UR16, UR23, UR15, URZ ;  /* 0x0000000f171072a5 */ /* 0x000fe4000f8e00ff */
[----:B------:R-:W-:Y:S02]  /*1290*/  USEL UR5, UR20, UR4, !UP0 ;  /* 0x0000000414057287 */ /* 0x000fe4000c000000 */
[----:B------:R-:W-:Y:S02]  /*12a0*/  @UP0 USHF.R.U32.HI UR6, URZ, UR13, UR10 ;  /* 0x0000000dff060299 */ /* 0x000fe4000801160a */
[----:B------:R-:W-:-:S02]  /*12b0*/  UISETP.NE.AND UP0, UPT, UR14, 0x1, UPT ;  /* 0x000000010e00788c */ /* 0x000fc4000bf05270 */
[----:B-1----:R-:W-:Y:S02]  /*12c0*/  UIMAD.WIDE.U32 UR10, UR7, UR15, URZ ;  /* 0x0000000f070a72a5 */ /* 0x002fe4000f8e00ff */
[----:B--2---:R-:W-:Y:S01]  /*12d0*/  UIMAD.WIDE.U32 UR12, UR6, UR8, URZ ;  /* 0x00000008060c72a5 */ /* 0x004fe2000f8e00ff */
[----:B------:R-:W-:Y:S01]  /*12e0*/  UMOV UR4, UR17 ;  /* 0x0000001100047c82 */ /* 0x000fe20008000000 */
[----:B------:R-:W-:-:S03]  /*12f0*/  UIADD3 UR53, UPT, UPT, -UR5, URZ, URZ ;  /* 0x000000ff05357290 */ /* 0x000fc6000fffe1ff */
[----:B------:R-:W-:Y:S01]  /*1300*/  UMOV UR10, UR11 ;  /* 0x0000000b000a7c82 */ /* 0x000fe20008000000 */
[----:B------:R-:W-:Y:S02]  /*1310*/  USHF.R.U32.HI UR4, URZ, UR22, UR4 ;  /* 0x00000016ff047299 */ /* 0x000fe40008011604 */
[----:B------:R-:W-:Y:S01]  /*1320*/  @UP0 USHF.R.U32.HI UR7, URZ, UR22, UR10 ;  /* 0x00000016ff070299 */ /* 0x000fe2000801160a */
[----:B------:R-:W-:Y:S01]  /*1330*/  UMOV UR12, UR13 ;  /* 0x0000000d000c7c82 */ /* 0x000fe20008000000 */
[----:B------:R-:W-:Y:S02]  /*1340*/  USEL UR4, UR23, UR4, !UP0 ;  /* 0x0000000417047287 */ /* 0x000fe4000c000000 */
[----:B------:R-:W-:Y:S02]  /*1350*/  UIMAD.WIDE.U32 UR10, UR7, UR8, URZ ;  /* 0x00000008070a72a5 */ /* 0x000fe4000f8e00ff */
[----:B------:R-:W-:Y:S02]  /*1360*/  @UP2 USHF.R.U32.HI UR6, URZ, UR9, UR12 ;  /* 0x00000009ff062299 */ /* 0x000fe4000801160c */
[----:B------:R-:W-:-:S02]  /*1370*/  UIMAD.WIDE.U32 UR12, UR4, UR8, URZ ;  /* 0x00000008040c72a5 */ /* 0x000fc4000f8e00ff */
[----:B------:R-:W-:Y:S01]  /*1380*/  UIMAD UR53, UR21, UR53, UR20 ;  /* 0x00000035153572a4 */ /* 0x000fe2000f8e0214 */
[----:B------:R-:W-:Y:S02]  /*1390*/  UMOV UR10, UR11 ;  /* 0x0000000b000a7c82 */ /* 0x000fe40008000000 */
[----:B------:R-:W-:Y:S02]  /*13a0*/  @UP2 USHF.R.U32.HI UR7, URZ, UR9, UR10 ;  /* 0x00000009ff072299 */ /* 0x000fe4000801160a */
[----:B------:R-:W-:Y:S02]  /*13b0*/  UIMAD UR10, UR6, UR19, URZ ;  /* 0x00000013060a72a4 */ /* 0x000fe4000f8e02ff */
[----:B------:R-:W-:-:S04]  /*13c0*/  UIMAD UR7, UR7, UR19, URZ ;  /* 0x00000013070772a4 */ /* 0x000fc8000f8e02ff */
[----:B------:R-:W-:-:S03]  /*13d0*/  UISETP.GE.AND UP0, UPT, UR4, UR7, UPT ;  /* 0x000000070400728c */ /* 0x000fc6000bf06270 */
[----:B------:R-:W-:Y:S01]  /*13e0*/  UMOV UR7, UR13 ;  /* 0x0000000d00077c82 */ /* 0x000fe20008000000 */
[----:B------:R-:W-:Y:S02]  /*13f0*/  UISETP.GE.OR UP0, UPT, UR5, UR10, UP0 ;  /* 0x0000000a0500728c */ /* 0x000fe40008706670 */
[----:B------:R-:W-:Y:S02]  /*1400*/  UIMAD.WIDE.U32 UR10, UR5, UR8, URZ ;  /* 0x00000008050a72a5 */ /* 0x000fe4000f8e00ff */
[----:B------:R-:W-:Y:S02]  /*1410*/  USHF.R.U32.HI UR7, URZ, UR9, UR7 ;  /* 0x00000009ff077299 */ /* 0x000fe40008011607 */
[----:B------:R-:W-:Y:S02]  /*1420*/  UIADD3 UR10, UPT, UPT, -UR4, URZ, URZ ;  /* 0x000000ff040a7290 */ /* 0x000fe4000fffe1ff */
[----:B------:R-:W-:Y:S02]  /*1430*/  USEL UR7, UR4, UR7, !UP2 ;  /* 0x0000000704077287 */ /* 0x000fe4000d000000 */
[----:B------:R-:W-:Y:S01]  /*1440*/  UIMAD UR10, UR14, UR10, UR23 ;  /* 0x0000000a0e0a72a4 */ /* 0x000fe2000f8e0217 */
[----:B------:R-:W-:-:S02]  /*1450*/  @!UP0 UMOV UR8, UR11 ;  /* 0x0000000b00088c82 */ /* 0x000fc40008000000 */
[----:B------:R-:W-:Y:S02]  /*1460*/  @!UP0 USHF.R.U32.HI UR8, URZ, UR9, UR8 ;  /* 0x00000009ff088299 */ /* 0x000fe40008011608 */
[----:B------:R-:W-:Y:S02]  /*1470*/  UIADD3 UR9, UPT, UPT, -UR7, URZ, URZ ;  /* 0x000000ff07097290 */ /* 0x000fe4000fffe1ff */
[----:B------:R-:W-:Y:S02]  /*1480*/  @!UP0 USEL UR8, UR5, UR8, !UP2 ;  /* 0x0000000805088287 */ /* 0x000fe4000d000000 */
[----:B------:R-:W-:Y:S02]  /*1490*/  UIMAD UR9, UR19, UR9, UR4 ;  /* 0x00000009130972a4 */ /* 0x000fe4000f8e0204 */
[----:B------:R-:W-:Y:S02]  /*14a0*/  @!UP0 UIADD3 UR7, UPT, UPT, UR7, -UR8, URZ ;  /* 0x8000000807078290 */ /* 0x000fe4000fffe0ff */
[----:B------:R-:W-:-:S02]  /*14b0*/  @!UP0 UIMAD UR6, UR9, UR6, UR8 ;  /* 0x00000006090682a4 */ /* 0x000fc4000f8e0208 */
[----:B------:R-:W-:-:S04]  /*14c0*/  @!UP0 UIMAD UR4, UR7, UR19, UR5 ;  /* 0x00000013070482a4 */ /* 0x000fc8000f8e0205 */
[----:B------:R-:W-:Y:S01]  /*14d0*/  UIMAD UR23, UR4, UR14, UR10 ;  /* 0x0000000e041772a4 */ /* 0x000fe2000f8e020a */
[----:B------:R-:W-:Y:S02]  /*14e0*/  @!UP0 UMOV UR5, UR6 ;  /* 0x0000000600058c82 */ /* 0x000fe40008000000 */
[----:B------:R-:W-:-:S12]  /*14f0*/  UIMAD UR53, UR5, UR21, UR53 ;  /* 0x00000015053572a4 */ /* 0x000fd8000f8e0235 */
.L_x_18:
[----:B------:R-:W-:-:S09]  /*1500*/  UISETP.NE.AND UP0, UPT, UR24, 0x1, UPT ;  /* 0x000000011800788c */ /* 0x000fd2000bf05270 */
[----:B------:R-:W-:Y:S05]  /*1510*/  BRA.U UP0, `(.L_x_19) ;  /* 0x0000000100407547 */ /* 0x000fea000b800000 */
[----:B------:R-:W2:Y:S01]  /*1520*/  LDCU.128 UR8, c[0x0][0xc10] ;  /* 0x00018200ff0877ac */ /* 0x000ea20008000c00 */
[----:B------:R-:W3:Y:S01]  /*1530*/  LDCU UR12, c[0x0][0xc0c] ;  /* 0x00018180ff0c77ac */ /* 0x000ee20008000800 */
[----:B------:R-:W4:Y:S01]  /*1540*/  LDCU UR13, c[0x0][0xc20] ;  /* 0x00018400ff0d77ac */ /* 0x000f220008000800 */
[----:B--2---:R-:W-:Y:S02]  /*1550*/  UIMAD.WIDE.U32 UR4, UR53, UR8, URZ ;  /* 0x00000008350472a5 */ /* 0x004fe4000f8e00ff */
[----:B------:R-:W-:Y:S02]  /*1560*/  UIMAD.WIDE.U32 UR6, UR23, UR11, URZ ;  /* 0x0000000b170672a5 */ /* 0x000fe4000f8e00ff */
[----:B---3--:R-:W-:Y:S02]  /*1570*/  UISETP.NE.AND UP0, UPT, UR12, 0x1, UPT ;  /* 0x000000010c00788c */ /* 0x008fe4000bf05270 */
[----:B------:R-:W-:-:S03]  /*1580*/  USHF.R.U32.HI UR5, URZ, UR9, UR5 ;  /* 0x00000009ff057299 */ /* 0x000fc60008011605 */
[----:B------:R-:W-:Y:S01]  /*1590*/  UMOV UR4, UR7 ;  /* 0x0000000700047c82 */ /* 0x000fe20008000000 */
[----:B------:R-:W-:Y:S02]  /*15a0*/  USEL UR5, UR53, UR5, !UP0 ;  /* 0x0000000535057287 */ /* 0x000fe4000c000000 */
[----:B------:R-:W-:Y:S02]  /*15b0*/  UISETP.NE.AND UP0, UPT, UR10, 0x1, UPT ;  /* 0x000000010a00788c */ /* 0x000fe4000bf05270 */
[----:B----4-:R-:W-:-:S04]  /*15c0*/  USHF.R.U32.HI UR4, URZ, UR13, UR4 ;  /* 0x0000000dff047299 */ /* 0x010fc80008011604 */
[----:B------:R-:W-:-:S04]  /*15d0*/  USEL UR4, UR23, UR4, !UP0 ;  /* 0x0000000417047287 */ /* 0x000fc8000c000000 */
[----:B------:R-:W-:Y:S02]  /*15e0*/  UIADD3 UR6, UPT, UPT, -UR4, UR5, URZ ;  /* 0x0000000504067290 */ /* 0x000fe4000fffe1ff */
[----:B------:R-:W-:Y:S02]  /*15f0*/  UIADD3 UR4, UPT, UPT, UR4, -UR5, URZ ;  /* 0x8000000504047290 */ /* 0x000fe4000fffe0ff */
[----:B------:R-:W-:Y:S02]  /*1600*/  UIMAD UR23, UR6, UR10, UR23 ;  /* 0x0000000a061772a4 */ /* 0x000fe4000f8e0217 */
[----:B------:R-:W-:-:S12]  /*1610*/  UIMAD UR53, UR4, UR12, UR53 ;  /* 0x0000000c043572a4 */ /* 0x000fd8000f8e0235 */
.L_x_19:
[----:B------:R-:W-:Y:S05]  /*1620*/  BRA.U !UP6, `(.L_x_20) ;  /* 0x000000010e0c7547 */ /* 0x000fea000b800000 */
[----:B------:R-:W-:Y:S01]  /*1630*/  UCGABAR_WAIT ;  /* 0x0000000000007dc7 */ /* 0x000fe20008000000 */
[----:B------:R-:W-:Y:S01]  /*1640*/  CCTL.IVALL ;  /* 0x00000000ff00798f */ /* 0x000fe20002000000 */
[----:B------:R-:W-:Y:S05]  /*1650*/  BRA `(.L_x_21) ;  /* 0x0000000000047947 */ /* 0x000fea0003800000 */
.L_x_20:
[----:B------:R-:W-:Y:S06]  /*1660*/  BAR.SYNC.DEFER_BLOCKING 0x0 ;  /* 0x0000000000007b1d */ /* 0x000fec0000010000 */
.L_x_21:
[----:B------:R-:W-:Y:S05]  /*1670*/  BRA.U UP5, `(.L_x_22) ;  /* 0x0000001d05707547 */ /* 0x000fea000b800000 */
[----:B------:R-:W2:Y:S01]  /*1680*/  LDCU UR5, c[0x0][0x388] ;  /* 0x00007100ff0577ac */ /* 0x000ea20008000800 */
[----:B------:R-:W-:Y:S01]  /*1690*/  PLOP3.LUT P1, PT, PT, PT, UP3, 0x80, 0x8 ;  /* 0x000000000008781c */ /* 0x000fe20003f2f038 */
[----:B------:R-:W-:Y:S01]  /*16a0*/  IMAD.MOV.U32 R2, RZ, RZ, RZ ;  /* 0x000000ffff027224 */ /* 0x000fe200078e00ff */
[----:B------:R-:W-:Y:S01]  /*16b0*/  ISETP.EQ.OR P2, PT, R3, RZ, P3 ;  /* 0x000000ff0300720c */ /* 0x000fe20001f42670 */
[----:B------:R-:W3:Y:S01]  /*16c0*/  LDCU UR8, c[0x0][0x38c] ;  /* 0x00007180ff0877ac */ /* 0x000ee20008000800 */
[----:B------:R-:W-:Y:S01]  /*16d0*/  PLOP3.LUT P1, PT, P1, PT, PT, 0x8, 0x80 ;  /* 0x000000000080781c */ /* 0x000fe20000f2e170 */
[----:B------:R-:W4:Y:S01]  /*16e0*/  LDCU.64 UR6, c[0x0][0x390] ;  /* 0x00007200ff0677ac */ /* 0x000f220008000a00 */
[----:B------:R-:W-:Y:S01]  /*16f0*/  UISETP.NE.AND UP1, UPT, UR18, URZ, UPT ;  /* 0x000000ff1200728c */ /* 0x000fe2000bf25270 */
[----:B-1----:R-:W1:Y:S01]  /*1700*/  LDCU UR54, c[0x0][0x370] ;  /* 0x00006e00ff3677ac */ /* 0x002e620008000800 */
[----:B--2---:R-:W-:Y:S01]  /*1710*/  UIADD3 UR5, UPT, UPT, UR5, 0x3f, URZ ;  /* 0x0000003f05057890 */ /* 0x004fe2000fffe0ff */
[----:B------:R-:W2:Y:S03]  /*1720*/  LDCU.64 UR46, c[0x0][0x348] ;  /* 0x00006900ff2e77ac */ /* 0x000ea60008000a00 */
[----:B------:R-:W-:-:S02]  /*1730*/  USHF.R.S32.HI UR4, URZ, 0x1f, UR5 ;  /* 0x0000001fff047899 */ /* 0x000fc40008011405 */
[----:B------:R-:W-:Y:S02]  /*1740*/  USHF.L.U32 UR58, UR20, 0x7, URZ ;  /* 0x00000007143a7899 */ /* 0x000fe400080006ff */
[----:B------:R-:W-:Y:S02]  /*1750*/  ULEA.HI UR4, UR4, UR5, URZ, 0x6 ;  /* 0x0000000504047291 */ /* 0x000fe4000f8f30ff */
[----:B------:R-:W-:Y:S02]  /*1760*/  USHF.L.U32 UR5, UR20, 0x5, URZ ;  /* 0x0000000514057899 */ /* 0x000fe400080006ff */
[----:B------:R-:W-:Y:S02]  /*1770*/  USHF.R.S32.HI UR4, URZ, 0x6, UR4 ;  /* 0x00000006ff047899 */ /* 0x000fe40008011404 */
[----:B------:R-:W-:Y:S02]  /*1780*/  ULOP3.LUT UR57, UR5, 0x20, URZ, 0xc0, !UPT ;  /* 0x0000002005397892 */ /* 0x000fe4000f8ec0ff */
[----:B---3--:R-:W-:Y:S01]  /*1790*/  UIMAD UR4, UR4, UR8, URZ ;  /* 0x00000008040472a4 */ /* 0x008fe2000f8e02ff */
[----:B------:R-:W3:Y:S03]  /*17a0*/  LDCU UR52, c[0x0][0x374] ;  /* 0x00006e80ff3477ac */ /* 0x000ee60008000800 */
[----:B----4-:R-:W-:-:S02]  /*17b0*/  UIMAD UR4, UR4, UR6, URZ ;  /* 0x00000006040472a4 */ /* 0x010fc4000f8e02ff */
[----:B------:R-:W-:Y:S02]  /*17c0*/  USEL UR38, UR38, 0x2, UP1 ;  /* 0x0000000226267887 */ /* 0x000fe40008800000 */
[----:B------:R-:W-:Y:S01]  /*17d0*/  UIMAD UR55, UR4, UR7, URZ ;  /* 0x00000007043772a4 */ /* 0x000fe2000f8e02ff */
[----:B------:R-:W-:Y:S01]  /*17e0*/  UMOV UR27, 0x1 ;  /* 0x00000001001b7882 */ /* 0x000fe20000000000 */
[----:B------:R-:W-:Y:S02]  /*17f0*/  UMOV UR31, URZ ;  /* 0x000000ff001f7c82 */ /* 0x000fe40008000000 */
[----:B------:R-:W-:Y:S02]  /*1800*/  UISETP.NE.AND UP2, UPT, UR55, URZ, UPT ;  /* 0x000000ff3700728c */ /* 0x000fe4000bf45270 */
[----:B------:R-:W-:Y:S01]  /*1810*/  UISETP.LT.U32.AND UP0, UPT, UR55, 0xa, UPT ;  /* 0x0000000a3700788c */ /* 0x000fe2000bf01070 */
[----:B------:R-:W-:Y:S01]  /*1820*/  UMOV UR36, URZ ;  /* 0x000000ff00247c82 */ /* 0x000fe20008000000 */
[----:B------:R-:W-:-:S02]  /*1830*/  UMOV UR42, URZ ;  /* 0x000000ff002a7c82 */ /* 0x000fc40008000000 */
[----:B------:R-:W-:-:S04]  /*1840*/  USEL UR4, UR55, 0xa, UP0 ;  /* 0x0000000a37047887 */ /* 0x000fc80008000000 */
[----:B------:R-:W-:Y:S02]  /*1850*/  UIADD3 UR5, UPT, UPT, UR4, -0x1, URZ ;  /* 0xffffffff04057890 */ /* 0x000fe4000fffe0ff */
[----:B------:R-:W-:Y:S02]  /*1860*/  @!UP2 UIADD3 UR5, UPT, UPT, UR4, URZ, URZ ;  /* 0x000000ff0405a290 */ /* 0x000fe4000fffe0ff */
[----:B------:R-:W-:Y:S02]  /*1870*/  UIADD3 UR51, UPT, UPT, UR55, -UR4, URZ ;  /* 0x8000000437337290 */ /* 0x000fe4000fffe0ff */
[----:B-123--:R-:W-:-:S12]  /*1880*/  UIADD3 UR56, UPT, UPT, UR5, 0x1, URZ ;  /* 0x0000000105387890 */ /* 0x00efd8000fffe0ff */
.L_x_40:
[----:B------:R-:W1:Y:S01]  /*1890*/  S2UR UR30, SR_CgaCtaId ;  /* 0x00000000001e79c3 */ /* 0x000e620000008800 */
[----:B------:R-:W-:Y:S01]  /*18a0*/  UMOV UR4, 0x400 ;  /* 0x0000040000047882 */ /* 0x000fe20000000000 */
[----:B------:R-:W-:Y:S01]  /*18b0*/  MOV R0, UR27 ;  /* 0x0000001b00007c02 */ /* 0x000fe20008000f00 */
[----:B------:R-:W-:Y:S02]  /*18c0*/  UISETP.NE.AND UP0, UPT, UR55, URZ, UPT ;  /* 0x000000ff3700728c */ /* 0x000fe4000bf05270 */
[----:B------:R-:W-:Y:S01]  /*18d0*/  ULEA UR18, UR23, UR57, 0x6 ;  /* 0x0000003917127291 */ /* 0x000fe2000f8e30ff */
[----:B------:R-:W-:Y:S01]  /*18e0*/  SHF.L.U32 R0, R0, 0x1f, RZ ;  /* 0x0000001f00007819 */ /* 0x000fe200000006ff */
[----:B------:R-:W-:Y:S01]  /*18f0*/  UMOV UR28, URZ ;  /* 0x000000ff001c7c82 */ /* 0x000fe20008000000 */
[----:B------:R-:W-:Y:S01]  /*1900*/  UMOV UR22, URZ ;  /* 0x000000ff00167c82 */ /* 0x000fe20008000000 */
[----:B------:R-:W-:Y:S01]  /*1910*/  UMOV UR21, URZ ;  /* 0x000000ff00157c82 */ /* 0x000fe20008000000 */
[----:B------:R-:W-:Y:S01]  /*1920*/  UMOV UR20, URZ ;  /* 0x000000ff00147c82 */ /* 0x000fe20008000000 */
[----:B-1----:R-:W-:-:S04]  /*1930*/  ULEA UR30, UR30, UR4, 0x18 ;  /* 0x000000041e1e7291 */ /* 0x002fc8000f8ec0ff */
[----:B------:R-:W-:-:S09]  /*1940*/  ULEA UR4, UR31, UR30, 0x3 ;  /* 0x0000001e1f047291 */ /* 0x000fd2000f8e18ff */
[----:B------:R1:W2:Y:S01]  /*1950*/  SYNCS.PHASECHK.TRANS64.TRYWAIT P0, [UR4+0x50], R0 ;  /* 0x00005000ff0075a7 */ /* 0x0002a20008001104 */
[----:B------:R-:W-:-:S04]  /*1960*/  ULEA.HI UR4, UR53, UR53, URZ, 0x1 ;  /* 0x0000003535047291 */ /* 0x000fc8000f8f08ff */
[----:B------:R-:W-:-:S04]  /*1970*/  USHF.L.U32 UR4, UR4, 0x7, URZ ;  /* 0x0000000704047899 */ /* 0x000fc800080006ff */
[----:B------:R-:W-:-:S04]  /*1980*/  ULOP3.LUT UR4, UR4, 0xffffff00, URZ, 0xc0, !UPT ;  /* 0xffffff0004047892 */ /* 0x000fc8000f8ec0ff */
[----:B------:R-:W-:Y:S01]  /*1990*/  ULOP3.LUT UR43, UR4, 0x80, UR58, 0xf8, !UPT ;  /* 0x00000080042b7892 */ /* 0x000fe2000f8ef83a */
[----:B------:R-:W-:Y:S11]  /*19a0*/  BRA.U !UP0, `(.L_x_23) ;  /* 0x0000000508ac7547 */ /* 0x000ff6000b800000 */
[----:B------:R-:W3:Y:S01]  /*19b0*/  LDCU.128 UR12, c[0x0][0x480] ;  /* 0x00009000ff0c77ac */ /* 0x000ee20008000c00 */
[----:B------:R-:W4:Y:S01]  /*19c0*/  LDCU.128 UR8, c[0x0][0x490] ;  /* 0x00009200ff0877ac */ /* 0x000f220008000c00 */
[----:B------:R-:W1:Y:S01]  /*19d0*/  LDCU.64 UR20, c[0x0][0x4c0] ;  /* 0x00009800ff1477ac */ /* 0x000e620008000a00 */
[----:B------:R-:W1:Y:S01]  /*19e0*/  LDCU.64 UR16, c[0x0][0x4f0] ;  /* 0x00009e00ff1077ac */ /* 0x000e620008000a00 */
[----:B------:R-:W1:Y:S01]  /*19f0*/  LDCU UR19, c[0x0][0x4c8] ;  /* 0x00009900ff1377ac */ /* 0x000e620008000800 */
[----:B---3--:R-:W-:Y:S02]  /*1a00*/  UIMAD.WIDE.U32 UR4, UR43, UR13, URZ ;  /* 0x0000000d2b0472a5 */ /* 0x008fe4000f8e00ff */
[----:B------:R-:W-:Y:S02]  /*1a10*/  UISETP.NE.AND UP0, UPT, UR12, 0x1, UPT ;  /* 0x000000010c00788c */ /* 0x000fe4000bf05270 */
[----:B------:R-:W-:Y:S01]  /*1a20*/  USHF.R.U32.HI UR5, URZ, UR14, UR5 ;  /* 0x0000000eff057299 */ /* 0x000fe20008011605 */
[----:B------:R-:W3:Y:S03]  /*1a30*/  LDCU UR49, c[0x0][0x38c] ;  /* 0x00007180ff3177ac */ /* 0x000ee60008000800 */
[----:B------:R-:W-:-:S02]  /*1a40*/  USEL UR5, UR43, UR5, !UP0 ;  /* 0x000000052b057287 */ /* 0x000fc4000c000000 */
[----:B------:R-:W-:Y:S02]  /*1a50*/  UISETP.NE.AND UP0, UPT, UR15, 0x1, UPT ;  /* 0x000000010f00788c */ /* 0x000fe4000bf05270 */
[----:B----4-:R-:W-:Y:S01]  /*1a60*/  UIMAD.WIDE.U32 UR6, UR5, UR8, URZ ;  /* 0x00000008050672a5 */ /* 0x010fe2000f8e00ff */
[----:B------:R-:W4:Y:S01]  /*1a70*/  LDCU UR8, c[0x0][0x4a0] ;  /* 0x00009400ff0877ac */ /* 0x000f220008000800 */
[----:B------:R-:W1:Y:S05]  /*1a80*/  LDCU UR23, c[0x0][0x4cc] ;  /* 0x00009980ff1777ac */ /* 0x000e6a0008000800 */
[----:B------:R-:W-:Y:S01]  /*1a90*/  UMOV UR4, UR7 ;  /* 0x0000000700047c82 */ /* 0x000fe20008000000 */
[----:B------:R-:W1:Y:S01]  /*1aa0*/  LDCU.64 UR40, c[0x0][0x390] ;  /* 0x00007200ff2877ac */ /* 0x000e620008000a00 */
[----:B------:R-:W-:Y:S01]  /*1ab0*/  USHF.R.U32.HI UR4, URZ, UR9, UR4 ;  /* 0x00000009ff047299 */ /* 0x000fe20008011604 */
[----:B------:R-:W1:Y:S03]  /*1ac0*/  LDCU UR9, c[0x0][0x4ec] ;  /* 0x00009d80ff0977ac */ /* 0x000e660008000800 */
[----:B------:R-:W-:-:S02]  /*1ad0*/  USEL UR4, UR5, UR4, !UP0 ;  /* 0x0000000405047287 */ /* 0x000fc4000c000000 */
[----:B------:R-:W-:Y:S02]  /*1ae0*/  UISETP.NE.AND UP0, UPT, UR10, 0x1, UPT ;  /* 0x000000010a00788c */ /* 0x000fe4000bf05270 */
[----:B------:R-:W-:Y:S01]  /*1af0*/  UIMAD.WIDE.U32 UR6, UR4, UR11, URZ ;  /* 0x0000000b040672a5 */ /* 0x000fe2000f8e00ff */
[----:B------:R-:W1:Y:S01]  /*1b00*/  LDCU.64 UR24, c[0x0][0x4d0] ;  /* 0x00009a00ff1877ac */ /* 0x000e620008000a00 */
[----:B------:R-:W-:-:S05]  /*1b10*/  UIADD3 UR42, UPT, UPT, UR56, UR36, URZ ;  /* 0x00000024382a7290 */ /* 0x000fca000fffe0ff */
[----:B------:R-:W-:Y:S01]  /*1b20*/  UMOV UR6, UR7 ;  /* 0x0000000700067c82 */ /* 0x000fe20008000000 */
[----:B------:R-:W-:Y:S02]  /*1b30*/  UIADD3 UR7, UPT, UPT, -UR4, URZ, URZ ;  /* 0x000000ff04077290 */ /* 0x000fe4000fffe1ff */
[----:B----4-:R-:W-:Y:S02]  /*1b40*/  USHF.R.U32.HI UR6, URZ, UR8, UR6 ;  /* 0x00000008ff067299 */ /* 0x010fe40008011606 */
[----:B------:R-:W-:Y:S02]  /*1b50*/  UIADD3 UR8, UPT, UPT, -UR5, URZ, URZ ;  /* 0x000000ff05087290 */ /* 0x000fe4000fffe1ff */
[----:B------:R-:W-:Y:S02]  /*1b60*/  USEL UR14, UR4, UR6, !UP0 ;  /* 0x00000006040e7287 */ /* 0x000fe4000c000000 */
[----:B------:R-:W-:Y:S02]  /*1b70*/  UIMAD UR7, UR15, UR7, UR5 ;  /* 0x000000070f0772a4 */ /* 0x000fe4000f8e0205 */
[----:B------:R-:W-:-:S02]  /*1b80*/  UIADD3 UR6, UPT, UPT, -UR14, URZ, URZ ;  /* 0x000000ff0e067290 */ /* 0x000fc4000fffe1ff */
[----:B------:R-:W-:Y:S02]  /*1b90*/  UIMAD UR8, UR12, UR8, UR43 ;  /* 0x000000080c0872a4 */ /* 0x000fe4000f8e022b */
[----:B------:R-:W-:Y:S02]  /*1ba0*/  UIMAD UR13, UR10, UR6, UR4 ;  /* 0x000000060a0d72a4 */ /* 0x000fe4000f8e0204 */
[----:B-1----:R-:W-:Y:S02]  /*1bb0*/  UIMAD UR11, UR8, UR20, UR9 ;  /* 0x00000014080b72a4 */ /* 0x002fe4000f8e0209 */
[----:B------:R-:W-:Y:S01]  /*1bc0*/  UIMAD UR12, UR7, UR21, UR16 ;  /* 0x00000015070c72a4 */ /* 0x000fe2000f8e0210 */
[----:B------:R-:W1:Y:S02]  /*1bd0*/  LDCU.64 UR4, c[0x0][0x4f8] ;  /* 0x00009f00ff0477ac */ /* 0x000e640008000a00 */
[----:B------:R-:W4:Y:S01]  /*1be0*/  LDCU UR6, c[0x0][0x500] ;  /* 0x0000a000ff0677ac */ /* 0x000f220008000800 */
[----:B------:R-:W-:Y:S01]  /*1bf0*/  UIMAD UR13, UR13, UR19, UR17 ;  /* 0x000000130d0d72a4 */ /* 0x000fe2000f8e0211 */
[----:B------:R-:W-:Y:S01]  /*1c00*/  UMOV UR28, URZ ;  /* 0x000000ff001c7c82 */ /* 0x000fe20008000000 */
[----:B------:R-:W-:Y:S01]  /*1c10*/  UMOV UR7, UR31 ;  /* 0x0000001f00077c82 */ /* 0x000fe20008000000 */
[----:B------:R-:W-:Y:S01]  /*1c20*/  UMOV UR20, URZ ;  /* 0x000000ff00147c82 */ /* 0x000fe20008000000 */
[----:B------:R-:W-:Y:S01]  /*1c30*/  UMOV UR21, URZ ;  /* 0x000000ff00157c82 */ /* 0x000fe20008000000 */
[----:B---3--:R-:W-:-:S07]  /*1c40*/  UMOV UR22, URZ ;  /* 0x000000ff00167c82 */ /* 0x008fce0008000000 */
.L_x_29:
[----:B------:R-:W-:Y:S01]  /*1c50*/  @!P3 MOV R3, 0xa000 ;  /* 0x0000a0000003b802 */ /* 0x000fe20000000f00 */
[----:B------:R-:W-:Y:S01]  /*1c60*/  ULEA UR9, UR7, UR30, 0x3 ;  /* 0x0000001e07097291 */ /* 0x000fe2000f8e18ff */
[----:B-12---:R-:W-:Y:S11]  /*1c70*/  @P0 BRA `(.L_x_24) ;  /* 0x0000000000100947 */ /* 0x006ff60003800000 */
[----:B------:R-:W-:Y:S04]  /*1c80*/  MOV R0, UR27 ;  /* 0x0000001b00007c02 */ /* 0x000fe80008000f00 */
[----:B------:R-:W-:Y:S04]  /*1c90*/  SHF.L.U32 R5, R0, 0x1f, RZ ;  /* 0x0000001f00057819 */ /* 0x000fe800000006ff */
[----:B------:R-:W2:Y:S02]  /*1ca0*/  SYNCS.PHASECHK.TRANS64.TRYWAIT P0, [UR9+0x50], R5 ;  /* 0x00005005ff0075a7 */ /* 0x000ea40008001109 */
[----:B--2---:R-:W-:Y:S05]  /*1cb0*/  @!P0 BRA `(.L_x_25) ;  /* 0x0000006c00f48947 */ /* 0x004fea0003800000 */
.L_x_24:
[----:B------:R3:W-:Y:S01]  /*1cc0*/  @!P3 SYNCS.ARRIVE.TRANS64 RZ, [UR9], R3 ;  /* 0x00000003ffffb9a7 */ /* 0x0007e20008000009 */
[----:B------:R-:W-:Y:S04]  /*1cd0*/  ULOP3.LUT UR8, UR38, 0x2, URZ, 0xfc, !UPT ;  /* 0x0000000226087892 */ /* 0x000fe8000f8efcff */
[----:B------:R-:W-:Y:S09]  /*1ce0*/  UISETP.NE.AND UP0, UPT, UR8, 0x2, UPT ;  /* 0x000000020800788c */ /* 0x000ff2000bf05270 */
[----:B------:R-:W-:Y:S05]  /*1cf0*/  BRA.U UP0, `(.L_x_26) ;  /* 0x0000000100047547 */ /* 0x000fea000b800000 */
[----:B-1--4-:R-:W-:Y:S05]  /*1d00*/  BPT.TRAP 0x1 ;  /* 0x000000040000795c */ /* 0x012fea0000300000 */
.L_x_26:
[----:B------:R-:W-:Y:S04]  /*1d10*/  BSSY.RECONVERGENT B0, `(.L_x_27) ;  /* 0x0000003000007945 */ /* 0x000fe80003800200 */
[----:B------:R-:W-:Y:S05]  /*1d20*/  @P2 BRA `(.L_x_28) ;  /* 0x0000000000042947 */ /* 0x000fea0003800000 */
[----:B-1--4-:R-:W-:Y:S05]  /*1d30*/  BPT.TRAP 0x1 ;  /* 0x000000040000795c */ /* 0x012fea0000300000 */
.L_x_28:
[----:B-1--4-:R-:W-:Y:S05]  /*1d40*/  BSYNC.RECONVERGENT B0 ;  /* 0x0000000000007941 */ /* 0x012fea0003800200 */
.L_x_27:
[----:B------:R-:W-:Y:S02]  /*1d50*/  UIADD3 UR8, UPT, UPT, UR7, 0x1, URZ ;  /* 0x0000000107087890 */ /* 0x000fe4000fffe0ff */
[----:B------:R-:W-:Y:S02]  /*1d60*/  UIMAD UR15, UR20, UR23, UR4 ;  /* 0x00000017140f72a4 */ /* 0x000fe4000f8e0204 */
[----:B------:R-:W-:Y:S02]  /*1d70*/  UISETP.NE.AND UP0, UPT, UR8, 0xa, UPT ;  /* 0x0000000a0800788c */ /* 0x000fe4000bf05270 */
[----:B------:R-:W-:Y:S02]  /*1d80*/  ULEA UR17, UR7, UR30, 0xe ;  /* 0x0000001e07117291 */ /* 0x000fe4000f8e70ff */
[----:B------:R-:W-:Y:S02]  /*1d90*/  USEL UR10, URZ, 0x1, UP0 ;  /* 0x00000001ff0a7887 */ /* 0x000fe40008000000 */
[----:B------:R-:W-:Y:S02]  /*1da0*/  USEL UR31, UR8, URZ, UP0 ;  /* 0x000000ff081f7287 */ /* 0x000fe40008000000 */
[----:B------:R-:W-:Y:S02]  /*1db0*/  ULOP3.LUT UR27, UR27, UR10, URZ, 0x3c, !UPT ;  /* 0x0000000a1b1b7292 */ /* 0x000fe4000f8e3cff */
[----:B------:R-:W-:Y:S02]  /*1dc0*/  ULEA UR8, UR31, UR30, 0x3 ;  /* 0x0000001e1f087291 */ /* 0x000fe4000f8e18ff */
[----:B------:R-:W-:Y:S02]  /*1dd0*/  ULEA UR16, UR7, UR30, 0xc ;  /* 0x0000001e07107291 */ /* 0x000fe4000f8e60ff */
[----:B------:R-:W-:Y:S01]  /*1de0*/  UIADD3 UR34, UP0, UPT, UR46, 0x80, URZ ;  /* 0x000000802e227890 */ /* 0x000fe2000ff1e0ff */
[----:B--2---:R-:W-:Y:S01]  /*1df0*/  MOV R0, UR27 ;  /* 0x0000001b00007c02 */ /* 0x004fe20008000f00 */
[----:B------:R-:W-:Y:S02]  /*1e00*/  ULOP3.LUT UR9, UR9, 0xfefffff8, URZ, 0xc0, !UPT ;  /* 0xfefffff809097892 */ /* 0x000fe4000f8ec0ff */
[----:B------:R-:W-:Y:S01]  /*1e10*/  USHF.L.U32 UR10, UR28, 0x6, URZ ;  /* 0x000000061c0a7899 */ /* 0x000fe200080006ff */
[----:B---3--:R-:W-:Y:S01]  /*1e20*/  SHF.L.U32 R3, R0, 0x1f, RZ ;  /* 0x0000001f00037819 */ /* 0x008fe200000006ff */
[----:B------:R-:W-:Y:S02]  /*1e30*/  UIADD3.X UR35, UPT, UPT, URZ, UR47, URZ, UP0, !UPT ;  /* 0x0000002fff237290 */ /* 0x000fe400087fe4ff */
[----:B------:R-:W-:Y:S01]  /*1e40*/  UIADD3 UR32, UP3, UPT, UR46, 0x200, URZ ;  /* 0x000002002e207890 */ /* 0x000fe2000ff7e0ff */
[----:B------:R3:W1:Y:S01]  /*1e50*/  SYNCS.PHASECHK.TRANS64.TRYWAIT P0, [UR8+0x50], R3 ;  /* 0x00005003ff0075a7 */ /* 0x0006620008001108 */
[----:B------:R-:W-:Y:S02]  /*1e60*/  UIMAD UR8, UR21, UR24, UR5 ;  /* 0x00000018150872a4 */ /* 0x000fe4000f8e0205 */
[----:B------:R-:W-:Y:S02]  /*1e70*/  UIMAD UR7, UR22, UR25, UR6 ;  /* 0x00000019160772a4 */ /* 0x000fe4000f8e0206 */
[----:B------:R-:W-:Y:S02]  /*1e80*/  ULEA UR15, UR8, UR15, 0x5 ;  /* 0x0000000f080f7291 */ /* 0x000fe4000f8e28ff */
[----:B------:R-:W-:Y:S02]  /*1e90*/  UIADD3 UR8, UPT, UPT, UR17, 0x6400, URZ ;  /* 0x0000640011087890 */ /* 0x000fe4000fffe0ff */
[----:B------:R-:W-:Y:S02]  /*1ea0*/  ULEA UR7, UR7, UR15, 0xa ;  /* 0x0000000f07077291 */ /* 0x000fe4000f8e50ff */
[----:B------:R-:W-:Y:S02]  /*1eb0*/  UIADD3.X UR33, UPT, UPT, URZ, UR47, URZ, UP3, !UPT ;  /* 0x0000002fff217290 */ /* 0x000fe40009ffe4ff */
[----:B------:R-:W-:Y:S02]  /*1ec0*/  UPRMT UR7, UR7, 0x5410, URZ ;  /* 0x0000541007077896 */ /* 0x000fe400080000ff */
[----:B------:R-:W-:Y:S02]  /*1ed0*/  UIADD3 UR16, UPT, UPT, UR16, 0x2e400, URZ ;  /* 0x0002e40010107890 */ /* 0x000fe4000fffe0ff */
[----:B------:R-:W-:Y:S02]  /*1ee0*/  UIADD3 UR37, UPT, UPT, UR20, 0x1, URZ ;  /* 0x0000000114257890 */ /* 0x000fe4000fffe0ff */
[----:B------:R-:W-:Y:S02]  /*1ef0*/  UIADD3 UR29, UPT, UPT, UR21, 0x1, URZ ;  /* 0x00000001151d7890 */ /* 0x000fe4000fffe0ff */
[----:B------:R-:W-:Y:S02]  /*1f00*/  UISETP.NE.AND UP2, UPT, UR37, UR49, UPT ;  /* 0x000000312500728c */ /* 0x000fe4000bf45270 */
[----:B------:R-:W-:Y:S02]  /*1f10*/  UIADD3 UR26, UPT, UPT, UR22, 0x1, URZ ;  /* 0x00000001161a7890 */ /* 0x000fe4000fffe0ff */
[----:B------:R-:W-:Y:S01]  /*1f20*/  UIADD3 UR36, UPT, UPT, UR36, 0x1, URZ ;  /* 0x0000000124247890 */ /* 0x000fe2000fffe0ff */
[----:B------:R-:W-:Y:S01]  /*1f30*/  UMOV UR44, 0x0 ;  /* 0x00000000002c7882 */ /* 0x000fe20000000000 */
[----:B------:R-:W-:Y:S01]  /*1f40*/  UMOV UR45, 0x10000000 ;  /* 0x10000000002d7882 */ /* 0x000fe20000000000 */
[----:B------:R-:W-:Y:S01]  /*1f50*/  UMOV UR17, UR9 ;  /* 0x0000000900117c82 */ /* 0x000fe20008000000 */
[----:B------:R2:W-:Y:S01]  /*1f60*/  UTMALDG.5D.IM2COL.2CTA [UR8], [UR34], UR7, desc[UR44] ;  /* 0x00002c08220073b4 */ /* 0x0005e20008261007 */
[----:B------:R-:W-:Y:S02]  /*1f70*/  UMOV UR19, UR10 ;  /* 0x0000000a00137c82 */ /* 0x000fe40008000000 */
[----:B------:R-:W-:Y:S04]  /*1f80*/  @UP2 UIADD3 UR29, UPT, UPT, UR21, URZ, URZ ;  /* 0x000000ff151d2290 */ /* 0x000fe8000fffe0ff */
[----:B------:R-:W-:Y:S01]  /*1f90*/  UISETP.NE.AND UP1, UPT, UR29, UR40, UPT ;  /* 0x000000281d00728c */ /* 0x000fe2000bf25270 */
[----:B------:R4:W-:Y:S10]  /*1fa0*/  UTMALDG.5D.2CTA [UR16], [UR32], desc[UR44] ;  /* 0x00002c10200075b4 */ /* 0x0009f40008221000 */
[----:B------:R-:W-:Y:S04]  /*1fb0*/  @UP1 UIADD3 UR26, UPT, UPT, UR22, URZ, URZ ;  /* 0x000000ff161a1290 */ /* 0x000fe8000fffe0ff */
[----:B------:R-:W-:Y:S02]  /*1fc0*/  UISETP.NE.AND UP0, UPT, UR26, UR41, UPT ;  /* 0x000000291a00728c */ /* 0x000fe4000bf05270 */
[----:B--2---:R-:W-:Y:S09]  /*1fd0*/  UIADD3 UR8, UPT, UPT, UR28, 0x1, URZ ;  /* 0x000000011c087890 */ /* 0x004ff2000fffe0ff */
[----:B------:R-:W-:Y:S01]  /*1fe0*/  @UP0 UIADD3 UR8, UPT, UPT, UR28, URZ, URZ ;  /* 0x000000ff1c080290 */ /* 0x000fe2000fffe0ff */
[----:B------:R-:W-:Y:S01]  /*1ff0*/  UMOV UR7, UR31 ;  /* 0x0000001f00077c82 */ /* 0x000fe20008000000 */
[----:B----4-:R-:W-:Y:S02]  /*2000*/  USEL UR22, UR26, URZ, UP0 ;  /* 0x000000ff1a167287 */ /* 0x010fe40008000000 */
[----:B------:R-:W-:Y:S02]  /*2010*/  UISETP.NE.AND UP0, UPT, UR36, UR42, UPT ;  /* 0x0000002a2400728c */ /* 0x000fe4000bf05270 */
[----:B------:R-:W-:Y:S02]  /*2020*/  USEL UR20, UR37, URZ, UP2 ;  /* 0x000000ff25147287 */ /* 0x000fe40009000000 */
[----:B------:R-:W-:Y:S01]  /*2030*/  USEL UR21, UR29, URZ, UP1 ;  /* 0x000000ff1d157287 */ /* 0x000fe20008800000 */
[----:B------:R-:W-:Y:S04]  /*2040*/  UMOV UR28, UR8 ;  /* 0x00000008001c7c82 */ /* 0x000fe80008000000 */
[----:B---3--:R-:W-:Y:S07]  /*2050*/  BRA.U UP0, `(.L_x_29) ;  /* 0xfffffff900fc7547 */ /* 0x008fee000b83ffff */
.L_x_23:
[----:B------:R-:W-:Y:S01]  /*2060*/  ULEA UR4, UR31, UR30, 0x3 ;  /* 0x0000001e1f047291 */ /* 0x000fe2000f8e18ff */
[----:B-1----:R-:W-:Y:S01]  /*2070*/  MOV R0, UR27 ;  /* 0x0000001b00007c02 */ /* 0x002fe20008000f00 */
[----:B------:R-:W-:Y:S01]  /*2080*/  @!P1 SYNCS.ARRIVE.TRANS64.A1T0 RZ, [UR30+0xd8], RZ ;  /* 0x0000d8ffffff99a7 */ /* 0x000fe2000810001e */
[----:B------:R-:W-:Y:S02]  /*2090*/  UISETP.GE.AND UP0, UPT, UR51, 0x1, UPT ;  /* 0x000000013300788c */ /* 0x000fe4000bf06270 */
[----:B------:R-:W-:-:S04]  /*20a0*/  SHF.L.U32 R0, R0, 0x1f, RZ ;  /* 0x0000001f00007819 */ /* 0x000fc800000006ff */
[----:B--2---:R1:W2:Y:S03]  /*20b0*/  SYNCS.PHASECHK.TRANS64.TRYWAIT P0, [UR4+0x50], R0 ;  /* 0x00005000ff0075a7 */ /* 0x0042a60008001104 */
[----:B------:R-:W-:Y:S05]  /*20c0*/  BRA.U !UP0, `(.L_x_30) ;  /* 0x0000000508a47547 */ /* 0x000fea000b800000 */
[----:B------:R-:W3:Y:S01]  /*20d0*/  LDCU.128 UR8, c[0x0][0x480] ;  /* 0x00009000ff0877ac */ /* 0x000ee20008000c00 */
[----:B------:R-:W4:Y:S01]  /*20e0*/  LDCU.128 UR32, c[0x0][0x490] ;  /* 0x00009200ff2077ac */ /* 0x000f220008000c00 */
[----:B------:R-:W1:Y:S01]  /*20f0*/  LDCU UR13, c[0x0][0x4c8] ;  /* 0x00009900ff0d77ac */ /* 0x000e620008000800 */
        /* <DEDUP_REMOVED lines=10> */
[----:B------:R-:W1:Y:S05]  /*21a0*/  LDCU.64 UR40, c[0x0][0x390] ;  /* 0x00007200ff2877ac */ /* 0x000e6a0008000a00 */
[----:B------:R-:W-:Y:S01]  /*21b0*/  UMOV UR4, UR7 ;  /* 0x0000000700047c82 */ /* 0x000fe20008000000 */
[----:B------:R-:W1:Y:S01]  /*21c0*/  LDCU.64 UR24, c[0x0][0x4d0] ;  /* 0x00009a00ff1877ac */ /* 0x000e620008000a00 */
[----:B------:R-:W-:Y:S01]  /*21d0*/  USHF.R.U32.HI UR4, URZ, UR33, UR4 ;  /* 0x00000021ff047299 */ /* 0x000fe20008011604 */
[----:B------:R-:W4:Y:S03]  /*21e0*/  LDCU.64 UR32, c[0x0][0x4c0] ;  /* 0x00009800ff2077ac */ /* 0x000f260008000a00 */
[----:B------:R-:W-:-:S02]  /*21f0*/  USEL UR4, UR5, UR4, !UP0 ;  /* 0x0000000405047287 */ /* 0x000fc4000c000000 */
[----:B------:R-:W-:Y:S02]  /*2200*/  UISETP.NE.AND UP0, UPT, UR34, 0x1, UPT ;  /* 0x000000012200788c */ /* 0x000fe4000bf05270 */
[----:B------:R-:W-:Y:S02]  /*2210*/  UIMAD.WIDE.U32 UR6, UR4, UR35, URZ ;  /* 0x00000023040672a5 */ /* 0x000fe4000f8e00ff */
[----:B------:R-:W-:Y:S01]  /*2220*/  UIADD3 UR42, UPT, UPT, UR51, UR42, URZ ;  /* 0x0000002a332a7290 */ /* 0x000fe2000fffe0ff */
[----:B------:R-:W-:-:S04]  /*2230*/  UMOV UR37, UR51 ;  /* 0x0000003300257c82 */ /* 0x000fc80008000000 */
[----:B------:R-:W-:Y:S01]  /*2240*/  UMOV UR6, UR7 ;  /* 0x0000000700067c82 */ /* 0x000fe20008000000 */
[----:B------:R-:W-:Y:S02]  /*2250*/  UIADD3 UR7, UPT, UPT, -UR5, URZ, URZ ;  /* 0x000000ff05077290 */ /* 0x000fe4000fffe1ff */
[----:B---3--:R-:W-:Y:S02]  /*2260*/  USHF.R.U32.HI UR6, URZ, UR9, UR6 ;  /* 0x00000009ff067299 */ /* 0x008fe40008011606 */
[----:B------:R-:W-:Y:S02]  /*2270*/  UIMAD UR7, UR8, UR7, UR43 ;  /* 0x00000007080772a4 */ /* 0x000fe4000f8e022b */
[----:B------:R-:W-:Y:S02]  /*2280*/  USEL UR14, UR4, UR6, !UP0 ;  /* 0x00000006040e7287 */ /* 0x000fe4000c000000 */
[----:B------:R-:W-:Y:S02]  /*2290*/  UIADD3 UR6, UPT, UPT, -UR4, URZ, URZ ;  /* 0x000000ff04067290 */ /* 0x000fe4000fffe1ff */
[----:B------:R-:W-:-:S02]  /*22a0*/  UIADD3 UR9, UPT, UPT, -UR14, URZ, URZ ;  /* 0x000000ff0e097290 */ /* 0x000fc4000fffe1ff */
[----:B------:R-:W-:Y:S02]  /*22b0*/  UIMAD UR12, UR11, UR6, UR5 ;  /* 0x000000060b0c72a4 */ /* 0x000fe4000f8e0205 */
[----:B------:R-:W-:Y:S02]  /*22c0*/  UIMAD UR9, UR34, UR9, UR4 ;  /* 0x00000009220972a4 */ /* 0x000fe4000f8e0204 */
[----:B----4-:R-:W-:Y:S01]  /*22d0*/  UIMAD UR11, UR7, UR32, UR10 ;  /* 0x00000020070b72a4 */ /* 0x010fe2000f8e020a */
[----:B------:R-:W3:Y:S02]  /*22e0*/  LDCU UR43, c[0x0][0x38c] ;  /* 0x00007180ff2b77ac */ /* 0x000ee40008000800 */
[----:B------:R-:W4:Y:S01]  /*22f0*/  LDCU UR6, c[0x0][0x500] ;  /* 0x0000a000ff0677ac */ /* 0x000f220008000800 */
[----:B------:R-:W2:Y:S01]  /*2300*/  LDCU.64 UR4, c[0x0][0x4f8] ;  /* 0x00009f00ff0477ac */ /* 0x000ea20008000a00 */
[----:B-1----:R-:W-:Y:S02]  /*2310*/  UIMAD UR12, UR12, UR33, UR16 ;  /* 0x000000210c0c72a4 */ /* 0x002fe4000f8e0210 */
[----:B------:R-:W-:Y:S01]  /*2320*/  UIMAD UR13, UR9, UR13, UR17 ;  /* 0x0000000d090d72a4 */ /* 0x000fe2000f8e0211 */
[----:B------:R-:W-:-:S11]  /*2330*/  UMOV UR7, UR31 ;  /* 0x0000001f00077c82 */ /* 0x000fd60008000000 */
.L_x_36:
[----:B------:R-:W-:Y:S01]  /*2340*/  @!P3 MOV R3, 0xa000 ;  /* 0x0000a0000003b802 */ /* 0x000fe20000000f00 */
[----:B------:R-:W-:Y:S01]  /*2350*/  ULEA UR9, UR7, UR30, 0x3 ;  /* 0x0000001e07097291 */ /* 0x000fe2000f8e18ff */
[----:B--2---:R-:W-:Y:S11]  /*2360*/  @P0 BRA `(.L_x_31) ;  /* 0x0000000000100947 */ /* 0x004ff60003800000 */
[----:B------:R-:W-:Y:S04]  /*2370*/  MOV R0, UR27 ;  /* 0x0000001b00007c02 */ /* 0x000fe80008000f00 */
[----:B------:R-:W-:Y:S04]  /*2380*/  SHF.L.U32 R5, R0, 0x1f, RZ ;  /* 0x0000001f00057819 */ /* 0x000fe800000006ff */
[----:B------:R-:W1:Y:S02]  /*2390*/  SYNCS.PHASECHK.TRANS64.TRYWAIT P0, [UR9+0x50], R5 ;  /* 0x00005005ff0075a7 */ /* 0x000e640008001109 */
[----:B-1----:R-:W-:Y:S05]  /*23a0*/  @!P0 BRA `(.L_x_32) ;  /* 0x0000006800508947 */ /* 0x002fea0003800000 */
.L_x_31:
[----:B------:R2:W-:Y:S01]  /*23b0*/  @!P3 SYNCS.ARRIVE.TRANS64 RZ, [UR9], R3 ;  /* 0x00000003ffffb9a7 */ /* 0x0005e20008000009 */
[----:B------:R-:W-:Y:S04]  /*23c0*/  ULOP3.LUT UR8, UR38, 0x2, URZ, 0xfc, !UPT ;  /* 0x0000000226087892 */ /* 0x000fe8000f8efcff */
[----:B------:R-:W-:Y:S09]  /*23d0*/  UISETP.NE.AND UP0, UPT, UR8, 0x2, UPT ;  /* 0x000000020800788c */ /* 0x000ff2000bf05270 */
[----:B------:R-:W-:Y:S05]  /*23e0*/  BRA.U UP0, `(.L_x_33) ;  /* 0x0000000100047547 */ /* 0x000fea000b800000 */
[----:B---34-:R-:W-:Y:S05]  /*23f0*/  BPT.TRAP 0x1 ;  /* 0x000000040000795c */ /* 0x018fea0000300000 */
.L_x_33:
[----:B------:R-:W-:Y:S04]  /*2400*/  BSSY.RECONVERGENT B0, `(.L_x_34) ;  /* 0x0000003000007945 */ /* 0x000fe80003800200 */
[----:B------:R-:W-:Y:S05]  /*2410*/  @P2 BRA `(.L_x_35) ;  /* 0x0000000000042947 */ /* 0x000fea0003800000 */
[----:B---34-:R-:W-:Y:S05]  /*2420*/  BPT.TRAP 0x1 ;  /* 0x000000040000795c */ /* 0x018fea0000300000 */
.L_x_35:
[----:B---34-:R-:W-:Y:S05]  /*2430*/  BSYNC.RECONVERGENT B0 ;  /* 0x0000000000007941 */ /* 0x018fea0003800200 */
.L_x_34:
        /* <DEDUP_REMOVED lines=8> */
[----:B------:R-:W-:Y:S02]  /*24c0*/  UIMAD UR10, UR21, UR24, UR5 ;  /* 0x00000018150a72a4 */ /* 0x000fe4000f8e0205 */
[----:B------:R-:W-:Y:S01]  /*24d0*/  UIADD3 UR34, UP0, UPT, UR46, 0x80, URZ ;  /* 0x000000802e227890 */ /* 0x000fe2000ff1e0ff */
[----:B-1----:R-:W-:Y:S01]  /*24e0*/  MOV R0, UR27 ;  /* 0x0000001b00007c02 */ /* 0x002fe20008000f00 */
[----:B------:R-:W-:Y:S02]  /*24f0*/  ULEA UR15, UR10, UR15, 0x5 ;  /* 0x0000000f0a0f7291 */ /* 0x000fe4000f8e28ff */
[----:B------:R-:W-:Y:S01]  /*2500*/  USHF.L.U32 UR19, UR28, 0x6, URZ ;  /* 0x000000061c137899 */ /* 0x000fe200080006ff */
[----:B--2---:R-:W-:Y:S01]  /*2510*/  SHF.L.U32 R3, R0, 0x1f, RZ ;  /* 0x0000001f00037819 */ /* 0x004fe200000006ff */
[----:B------:R-:W-:Y:S02]  /*2520*/  ULOP3.LUT UR9, UR9, 0xfefffff8, URZ, 0xc0, !UPT ;  /* 0xfefffff809097892 */ /* 0x000fe4000f8ec0ff */
[----:B------:R-:W-:Y:S01]  /*2530*/  UIADD3.X UR35, UPT, UPT, URZ, UR47, URZ, UP0, !UPT ;  /* 0x0000002fff237290 */ /* 0x000fe200087fe4ff */
[----:B------:R1:W2:Y:S01]  /*2540*/  SYNCS.PHASECHK.TRANS64.TRYWAIT P0, [UR8+0x50], R3 ;  /* 0x00005003ff0075a7 */ /* 0x0002a20008001108 */
[----:B------:R-:W-:Y:S02]  /*2550*/  ULEA UR8, UR7, UR30, 0xe ;  /* 0x0000001e07087291 */ /* 0x000fe4000f8e70ff */
[----:B------:R-:W-:Y:S02]  /*2560*/  UIMAD UR7, UR22, UR25, UR6 ;  /* 0x00000019160772a4 */ /* 0x000fe4000f8e0206 */
[----:B------:R-:W-:Y:S02]  /*2570*/  UIADD3 UR8, UPT, UPT, UR8, 0x6400, URZ ;  /* 0x0000640008087890 */ /* 0x000fe4000fffe0ff */
[----:B------:R-:W-:Y:S02]  /*2580*/  ULEA UR7, UR7, UR15, 0xa ;  /* 0x0000000f07077291 */ /* 0x000fe4000f8e50ff */
[----:B------:R-:W-:Y:S02]  /*2590*/  UIADD3 UR32, UP3, UPT, UR46, 0x200, URZ ;  /* 0x000002002e207890 */ /* 0x000fe4000ff7e0ff */
[----:B------:R-:W-:Y:S02]  /*25a0*/  UPRMT UR7, UR7, 0x5410, URZ ;  /* 0x0000541007077896 */ /* 0x000fe400080000ff */
[----:B------:R-:W-:Y:S02]  /*25b0*/  UIADD3.X UR33, UPT, UPT, URZ, UR47, URZ, UP3, !UPT ;  /* 0x0000002fff217290 */ /* 0x000fe40009ffe4ff */
[----:B------:R-:W-:Y:S02]  /*25c0*/  UIADD3 UR16, UPT, UPT, UR16, 0x2e400, URZ ;  /* 0x0002e40010107890 */ /* 0x000fe4000fffe0ff */
[----:B------:R-:W-:Y:S02]  /*25d0*/  UIADD3 UR36, UPT, UPT, UR20, 0x1, URZ ;  /* 0x0000000114247890 */ /* 0x000fe4000fffe0ff */
[----:B------:R-:W-:Y:S02]  /*25e0*/  UIADD3 UR29, UPT, UPT, UR21, 0x1, URZ ;  /* 0x00000001151d7890 */ /* 0x000fe4000fffe0ff */
[----:B------:R-:W-:Y:S02]  /*25f0*/  UISETP.NE.AND UP2, UPT, UR36, UR43, UPT ;  /* 0x0000002b2400728c */ /* 0x000fe4000bf45270 */
[----:B------:R-:W-:Y:S01]  /*2600*/  UIADD3 UR26, UPT, UPT, UR22, 0x1, URZ ;  /* 0x00000001161a7890 */ /* 0x000fe2000fffe0ff */
[----:B------:R-:W-:Y:S01]  /*2610*/  UMOV UR44, 0x0 ;  /* 0x00000000002c7882 */ /* 0x000fe20000000000 */
[----:B------:R-:W-:Y:S01]  /*2620*/  UMOV UR45, 0x10000000 ;  /* 0x10000000002d7882 */ /* 0x000fe20000000000 */
[----:B------:R-:W-:Y:S01]  /*2630*/  UMOV UR10, UR19 ;  /* 0x00000013000a7c82 */ /* 0x000fe20008000000 */
[----:B------:R-:W-:Y:S01]  /*2640*/  UMOV UR17, UR9 ;  /* 0x0000000900117c82 */ /* 0x000fe20008000000 */
[----:B------:R3:W-:Y:S04]  /*2650*/  UTMALDG.5D.IM2COL.2CTA [UR8], [UR34], UR7, desc[UR44] ;  /* 0x00002c08220073b4 */ /* 0x0007e80008261007 */
[----:B------:R-:W-:Y:S04]  /*2660*/  @UP2 UIADD3 UR29, UPT, UPT, UR21, URZ, URZ ;  /* 0x000000ff151d2290 */ /* 0x000fe8000fffe0ff */
[----:B------:R-:W-:Y:S01]  /*2670*/  UISETP.NE.AND UP1, UPT, UR29, UR40, UPT ;  /* 0x000000281d00728c */ /* 0x000fe2000bf25270 */
[----:B------:R4:W-:Y:S10]  /*2680*/  UTMALDG.5D.2CTA [UR16], [UR32], desc[UR44] ;  /* 0x00002c10200075b4 */ /* 0x0009f40008221000 */
[----:B------:R-:W-:Y:S04]  /*2690*/  @UP1 UIADD3 UR26, UPT, UPT, UR22, URZ, URZ ;  /* 0x000000ff161a1290 */ /* 0x000fe8000fffe0ff */
[----:B------:R-:W-:Y:S02]  /*26a0*/  UISETP.NE.AND UP0, UPT, UR26, UR41, UPT ;  /* 0x000000291a00728c */ /* 0x000fe4000bf05270 */
[----:B---3--:R-:W-:Y:S09]  /*26b0*/  UIADD3 UR8, UPT, UPT, UR28, 0x1, URZ ;  /* 0x000000011c087890 */ /* 0x008ff2000fffe0ff */
[----:B------:R-:W-:Y:S02]  /*26c0*/  @UP0 UIADD3 UR8, UPT, UPT, UR28, URZ, URZ ;  /* 0x000000ff1c080290 */ /* 0x000fe4000fffe0ff */
[----:B------:R-:W-:Y:S02]  /*26d0*/  UIADD3 UR7, UPT, UPT, UR37, -0x1, URZ ;  /* 0xffffffff25077890 */ /* 0x000fe4000fffe0ff */
[----:B----4-:R-:W-:Y:S02]  /*26e0*/  USEL UR22, UR26, URZ, UP0 ;  /* 0x000000ff1a167287 */ /* 0x010fe40008000000 */
[----:B------:R-:W-:Y:S02]  /*26f0*/  UISETP.GT.U32.AND UP0, UPT, UR37, 0x1, UPT ;  /* 0x000000012500788c */ /* 0x000fe4000bf04070 */
[----:B------:R-:W-:Y:S02]  /*2700*/  USEL UR20, UR36, URZ, UP2 ;  /* 0x000000ff24147287 */ /* 0x000fe40009000000 */
[----:B------:R-:W-:Y:S01]  /*2710*/  USEL UR21, UR29, URZ, UP1 ;  /* 0x000000ff1d157287 */ /* 0x000fe20008800000 */
[----:B------:R-:W-:Y:S01]  /*2720*/  UMOV UR37, UR7 ;  /* 0x0000000700257c82 */ /* 0x000fe20008000000 */
[----:B------:R-:W-:Y:S01]  /*2730*/  UMOV UR7, UR31 ;  /* 0x0000001f00077c82 */ /* 0x000fe20008000000 */
[----:B------:R-:W-:Y:S02]  /*2740*/  UMOV UR28, UR8 ;  /* 0x00000008001c7c82 */ /* 0x000fe40008000000 */
[----:B-1----:R-:W-:Y:S07]  /*2750*/  BRA.U UP0, `(.L_x_36) ;  /* 0xfffffff900f87547 */ /* 0x002fee000b83ffff */
.L_x_30:
[----:B------:R-:W-:Y:S01]  /*2760*/  SHF.L.U32 R3, R2, 0x1f, RZ ;  /* 0x0000001f02037819 */ /* 0x000fe200000006ff */
[----:B------:R-:W-:-:S03]  /*2770*/  NOP ;  /* 0x0000000000007918 */ /* 0x000fc60000000000 */
[----:B--2---:R-:W2:Y:S02]  /*2780*/  SYNCS.PHASECHK.TRANS64.TRYWAIT P0, [UR30+0xe0], R3 ;  /* 0x0000e003ff0075a7 */ /* 0x004ea4000800111e */
[----:B--2---:R-:W-:Y:S05]  /*2790*/  @!P0 BRA `(.L_x_37) ;  /* 0x00000064006c8947 */ /* 0x004fea0003800000 */
.L_x_136:
[----:B------:R-:W2:Y:S01]  /*27a0*/  LDS.128 R4, [UR30+0x120] ;  /* 0x0001201eff047984 */ /* 0x000ea20008000c00 */
[----:B------:R-:W-:Y:S02]  /*27b0*/  UIADD3 UR4, UPT, UPT, UR30, 0xe8, URZ ;  /* 0x000000e81e047890 */ /* 0x000fe4000fffe0ff */
[----:B------:R-:W-:Y:S01]  /*27c0*/  UISETP.GE.AND UP0, UPT, UR39, 0x1, UPT ;  /* 0x000000012700788c */ /* 0x000fe2000bf06270 */
[----:B------:R-:W-:Y:S01]  /*27d0*/  @!PT LDS RZ, [RZ] ;  /* 0x00000000fffff984 */ /* 0x000fe20000000800 */
[----:B------:R-:W-:Y:S01]  /*27e0*/  @!PT LDS RZ, [RZ] ;  /* 0x00000000fffff984 */ /* 0x000fe20000000800 */
[----:B------:R-:W-:Y:S01]  /*27f0*/  @!PT LDS RZ, [RZ] ;  /* 0x00000000fffff984 */ /* 0x000fe20000000800 */
[----:B------:R-:W-:Y:S01]  /*2800*/  @!PT LDS RZ, [RZ] ;  /* 0x00000000fffff984 */ /* 0x000fe20000000800 */
[----:B------:R3:W-:Y:S06]  /*2810*/  MEMBAR.ALL.CTA ;  /* 0x0000000000007992 */ /* 0x0007ec0000008000 */
[----:B---3--:R-:W3:Y:S01]  /*2820*/  FENCE.VIEW.ASYNC.S ;  /* 0x00000000000073c6 */ /* 0x008ee20000000000 */
[----:B------:R-:W-:-:S09]  /*2830*/  UPRMT UR4, URZ, 0x654, UR4 ;  /* 0x00000654ff047896 */ /* 0x000fd20008000004 */
[----:B---3--:R-:W-:Y:S01]  /*2840*/  SYNCS.ARRIVE.TRANS64.RED.A1T0 RZ, [UR4], RZ ;  /* 0x000000ffffff79a7 */ /* 0x008fe20008100404 */
[----:B--2---:R-:W-:-:S13]  /*2850*/  LOP3.LUT P0, RZ, R6, 0x1, RZ, 0xc0, !PT ;  /* 0x0000000106ff7812 */ /* 0x004fda000780c0ff */
[----:B------:R-:W-:Y:S01]  /*2860*/  VOTEU.ANY UP1, P0 ;  /* 0x0000000000ff7886 */ /* 0x000fe20000020100 */
[----:B------:R-:W-:-:S13]  /*2870*/  PLOP3.LUT P0, PT, PT, PT, UP1, 0x80, 0x8 ;  /* 0x000000000008781c */ /* 0x000fda0003f0f018 */
[----:B-1----:R-:W-:Y:S02]  /*2880*/  @P0 MOV R0, R4 ;  /* 0x0000000400000202 */ /* 0x002fe40000000f00 */
[----:B------:R-:W-:Y:S02]  /*2890*/  @P0 LOP3.LUT R4, R5, 0xffff, RZ, 0xc0, !PT ;  /* 0x0000ffff05040812 */ /* 0x000fe400078ec0ff */
[----:B------:R-:W-:Y:S02]  /*28a0*/  @P0 R2UR UR6, R0 ;  /* 0x00000000000602ca */ /* 0x000fe400000e0000 */
[----:B------:R-:W-:-:S11]  /*28b0*/  @P0 R2UR UR5, R4 ;  /* 0x00000000040502ca */ /* 0x000fd600000e0000 */
[----:B------:R-:W-:Y:S02]  /*28c0*/  @UP1 UMOV UR50, UR6 ;  /* 0x0000000600321c82 */ /* 0x000fe40008000000 */
[----:B------:R-:W-:Y:S01]  /*28d0*/  @UP1 UMOV UR48, UR5 ;  /* 0x0000000500301c82 */ /* 0x000fe20008000000 */
[----:B------:R-:W-:Y:S05]  /*28e0*/  BRA.U !UP0, `(.L_x_38) ;  /* 0x0000000108d47547 */ /* 0x000fea000b800000 */
[----:B------:R-:W1:Y:S01]  /*28f0*/  LDCU.128 UR16, c[0x0][0xc10] ;  /* 0x00018200ff1077ac */ /* 0x000e620008000c00 */
[----:B------:R-:W2:Y:S01]  /*2900*/  LDCU UR20, c[0x0][0xc20] ;  /* 0x00018400ff1477ac */ /* 0x000ea20008000800 */
[----:B------:R-:W3:Y:S01]  /*2910*/  LDCU UR13, c[0x0][0xc0c] ;  /* 0x00018180ff0d77ac */ /* 0x000ee20008000800 */
[----:B------:R-:W4:Y:S01]  /*2920*/  LDCU.64 UR14, c[0x0][0xc28] ;  /* 0x00018500ff0e77ac */ /* 0x000f220008000a00 */
[----:B------:R-:W-:Y:S02]  /*2930*/  UISETP.NE.AND UP3, UPT, UR39, 0x1, UPT ;  /* 0x000000012700788c */ /* 0x000fe4000bf65270 */
[----:B-1----:R-:W-:Y:S02]  /*2940*/  UIMAD.WIDE.U32 UR4, UR52, UR19, URZ ;  /* 0x00000013340472a5 */ /* 0x002fe4000f8e00ff */
[----:B------:R-:W-:Y:S02]  /*2950*/  UIMAD.WIDE.U32 UR6, UR54, UR16, URZ ;  /* 0x00000010360672a5 */ /* 0x000fe4000f8e00ff */
[----:B------:R-:W-:-:S02]  /*2960*/  UISETP.NE.AND UP0, UPT, UR18, 0x1, UPT ;  /* 0x000000011200788c */ /* 0x000fc4000bf05270 */
[----:B------:R-:W-:Y:S01]  /*2970*/  UIMAD.WIDE.U32 UR10, UR48, UR19, URZ ;  /* 0x00000013300a72a5 */ /* 0x000fe2000f8e00ff */
[----:B------:R-:W-:Y:S01]  /*2980*/  UMOV UR4, UR5 ;  /* 0x0000000500047c82 */ /* 0x000fe20008000000 */
[----:B---3--:R-:W-:Y:S02]  /*2990*/  UISETP.NE.AND UP2, UPT, UR13, 0x1, UPT ;  /* 0x000000010d00788c */ /* 0x008fe4000bf45270 */
[----:B--2---:R-:W-:Y:S02]  /*29a0*/  USHF.R.U32.HI UR5, URZ, UR20, UR4 ;  /* 0x00000014ff057299 */ /* 0x004fe40008011604 */
[----:B------:R-:W-:Y:S01]  /*29b0*/  UIMAD.WIDE.U32 UR8, UR50, UR16, URZ ;  /* 0x00000010320872a5 */ /* 0x000fe2000f8e00ff */
[----:B------:R-:W-:Y:S01]  /*29c0*/  UMOV UR4, UR7 ;  /* 0x0000000700047c82 */ /* 0x000fe20008000000 */
[----:B------:R-:W-:Y:S02]  /*29d0*/  USEL UR5, UR52, UR5, !UP0 ;  /* 0x0000000534057287 */ /* 0x000fe4000c000000 */
[----:B------:R-:W-:-:S02]  /*29e0*/  USHF.R.U32.HI UR4, URZ, UR17, UR4 ;  /* 0x00000011ff047299 */ /* 0x000fc40008011604 */
[----:B----4-:R-:W-:Y:S02]  /*29f0*/  UIMAD.WIDE.U32 UR6, UR5, UR14, URZ ;  /* 0x0000000e050672a5 */ /* 0x010fe4000f8e00ff */
[----:B------:R-:W-:Y:S01]  /*2a00*/  USEL UR12, UR54, UR4, !UP2 ;  /* 0x00000004360c7287 */ /* 0x000fe2000d000000 */
[----:B------:R-:W-:Y:S02]  /*2a10*/  UMOV UR8, UR9 ;  /* 0x0000000900087c82 */ /* 0x000fe40008000000 */
[----:B------:R-:W-:Y:S01]  /*2a20*/  UMOV UR4, UR11 ;  /* 0x0000000b00047c82 */ /* 0x000fe20008000000 */
[----:B------:R-:W-:Y:S01]  /*2a30*/  UIMAD.WIDE.U32 UR10, UR12, UR14, URZ ;  /* 0x0000000e0c0a72a5 */ /* 0x000fe2000f8e00ff */
[----:B------:R-:W-:Y:S01]  /*2a40*/  UMOV UR6, UR7 ;  /* 0x0000000700067c82 */ /* 0x000fe20008000000 */
[----:B------:R-:W-:Y:S02]  /*2a50*/  USHF.R.U32.HI UR4, URZ, UR20, UR4 ;  /* 0x00000014ff047299 */ /* 0x000fe40008011604 */
[----:B------:R-:W-:-:S02]  /*2a60*/  @UP3 USHF.R.U32.HI UR5, URZ, UR15, UR6 ;  /* 0x0000000fff053299 */ /* 0x000fc40008011606 */
[----:B------:R-:W-:Y:S01]  /*2a70*/  USHF.R.U32.HI UR17, URZ, UR17, UR8 ;  /* 0x00000011ff117299 */ /* 0x000fe20008011608 */
[----:B------:R-:W-:Y:S01]  /*2a80*/  UMOV UR6, UR11 ;  /* 0x0000000b00067c82 */ /* 0x000fe20008000000 */
[----:B------:R-:W-:Y:S02]  /*2a90*/  USEL UR4, UR48, UR4, !UP0 ;  /* 0x0000000430047287 */ /* 0x000fe4000c000000 */
[----:B------:R-:W-:Y:S02]  /*2aa0*/  @UP3 USHF.R.U32.HI UR12, URZ, UR15, UR6 ;  /* 0x0000000fff0c3299 */ /* 0x000fe40008011606 */
[----:B------:R-:W-:Y:S02]  /*2ab0*/  UIMAD UR6, UR39, UR5, URZ ;  /* 0x00000005270672a4 */ /* 0x000fe4000f8e02ff */
[----:B------:R-:W-:Y:S02]  /*2ac0*/  USEL UR5, UR50, UR17, !UP2 ;  /* 0x0000001132057287 */ /* 0x000fe4000d000000 */
[----:B------:R-:W-:-:S02]  /*2ad0*/  UIMAD UR8, UR39, UR12, URZ ;  /* 0x0000000c270872a4 */ /* 0x000fc4000f8e02ff */
[----:B------:R-:W-:Y:S02]  /*2ae0*/  UISETP.GE.AND UP0, UPT, UR4, UR6, UPT ;  /* 0x000000060400728c */ /* 0x000fe4000bf06270 */
[----:B------:R-:W-:Y:S02]  /*2af0*/  UIMAD.WIDE.U32 UR6, UR4, UR14, URZ ;  /* 0x0000000e040672a5 */ /* 0x000fe4000f8e00ff */
[----:B------:R-:W-:Y:S02]  /*2b00*/  UISETP.GE.OR UP0, UPT, UR5, UR8, UP0 ;  /* 0x000000080500728c */ /* 0x000fe40008706670 */
[----:B------:R-:W-:Y:S02]  /*2b10*/  UIMAD.WIDE.U32 UR8, UR5, UR14, URZ ;  /* 0x0000000e050872a5 */ /* 0x000fe4000f8e00ff */
[----:B------:R-:W-:Y:S01]  /*2b20*/  UIADD3 UR10, UPT, UPT, -UR4, URZ, URZ ;  /* 0x000000ff040a7290 */ /* 0x000fe2000fffe1ff */
[----:B------:R-:W-:Y:S02]  /*2b30*/  UMOV UR6, UR7 ;  /* 0x0000000700067c82 */ /* 0x000fe40008000000 */
[----:B------:R-:W-:-:S02]  /*2b40*/  USHF.R.U32.HI UR6, URZ, UR15, UR6 ;  /* 0x0000000fff067299 */ /* 0x000fc40008011606 */
[----:B------:R-:W-:Y:S02]  /*2b50*/  UIMAD UR10, UR18, UR10, UR48 ;  /* 0x0000000a120a72a4 */ /* 0x000fe4000f8e0230 */
[----:B------:R-:W-:Y:S01]  /*2b60*/  USEL UR6, UR4, UR6, !UP3 ;  /* 0x0000000604067287 */ /* 0x000fe2000d800000 */
[----:B------:R-:W-:Y:S01]  /*2b70*/  @!UP0 UMOV UR7, UR9 ;  /* 0x0000000900078c82 */ /* 0x000fe20008000000 */
[----:B------:R-:W-:Y:S02]  /*2b80*/  UIADD3 UR9, UPT, UPT, -UR5, URZ, URZ ;  /* 0x000000ff05097290 */ /* 0x000fe4000fffe1ff */
[----:B------:R-:W-:Y:S02]  /*2b90*/  @!UP0 USHF.R.U32.HI UR7, URZ, UR15, UR7 ;  /* 0x0000000fff078299 */ /* 0x000fe40008011607 */
[----:B------:R-:W-:Y:S02]  /*2ba0*/  UIADD3 UR8, UPT, UPT, -UR6, URZ, URZ ;  /* 0x000000ff06087290 */ /* 0x000fe4000fffe1ff */
[----:B------:R-:W-:-:S02]  /*2bb0*/  @!UP0 USEL UR7, UR5, UR7, !UP3 ;  /* 0x0000000705078287 */ /* 0x000fc4000d800000 */
[----:B------:R-:W-:Y:S02]  /*2bc0*/  UIMAD UR8, UR39, UR8, UR4 ;  /* 0x00000008270872a4 */ /* 0x000fe4000f8e0204 */
[----:B------:R-:W-:Y:S02]  /*2bd0*/  @!UP0 UIADD3 UR6, UPT, UPT, UR6, -UR7, URZ ;  /* 0x8000000706068290 */ /* 0x000fe4000fffe0ff */
[----:B------:R-:W-:Y:S02]  /*2be0*/  @!UP0 UIMAD UR7, UR8, UR12, UR7 ;  /* 0x0000000c080782a4 */ /* 0x000fe4000f8e0207 */
[----:B------:R-:W-:Y:S02]  /*2bf0*/  @!UP0 UIMAD UR4, UR39, UR6, UR5 ;  /* 0x00000006270482a4 */ /* 0x000fe4000f8e0205 */
[----:B------:R-:W-:Y:S02]  /*2c00*/  UIMAD UR6, UR13, UR9, UR50 ;  /* 0x000000090d0672a4 */ /* 0x000fe4000f8e0232 */
[----:B------:R-:W-:Y:S01]  /*2c10*/  UIMAD UR48, UR4, UR18, UR10 ;  /* 0x00000012043072a4 */ /* 0x000fe2000f8e020a */
[----:B------:R-:W-:-:S02]  /*2c20*/  @!UP0 UMOV UR5, UR7 ;  /* 0x0000000700058c82 */ /* 0x000fc40008000000 */
[----:B------:R-:W-:-:S12]  /*2c30*/  UIMAD UR50, UR5, UR13, UR6 ;  /* 0x0000000d053272a4 */ /* 0x000fd8000f8e0206 */
.L_x_38:
[----:B------:R-:W1:Y:S02]  /*2c40*/  LDCU UR4, c[0x0][0xc30] ;  /* 0x00018600ff0477ac */ /* 0x000e640008000800 */
[----:B-1----:R-:W-:-:S09]  /*2c50*/  UISETP.NE.AND UP0, UPT, UR4, 0x1, UPT ;  /* 0x000000010400788c */ /* 0x002fd2000bf05270 */
[----:B------:R-:W-:Y:S05]  /*2c60*/  BRA.U UP0, `(.L_x_39) ;  /* 0x0000000100447547 */ /* 0x000fea000b800000 */
[----:B------:R-:W1:Y:S01]  /*2c70*/  LDCU.128 UR8, c[0x0][0xc10] ;  /* 0x00018200ff0877ac */ /* 0x000e620008000c00 */
[----:B------:R-:W2:Y:S01]  /*2c80*/  LDCU UR12, c[0x0][0xc0c] ;  /* 0x00018180ff0c77ac */ /* 0x000ea20008000800 */
[----:B------:R-:W3:Y:S01]  /*2c90*/  LDCU UR13, c[0x0][0xc20] ;  /* 0x00018400ff0d77ac */ /* 0x000ee20008000800 */
[----:B-1----:R-:W-:Y:S02]  /*2ca0*/  UIMAD.WIDE.U32 UR6, UR50, UR8, URZ ;  /* 0x00000008320672a5 */ /* 0x002fe4000f8e00ff */
[----:B------:R-:W-:Y:S02]  /*2cb0*/  UIMAD.WIDE.U32 UR4, UR48, UR11, URZ ;  /* 0x0000000b300472a5 */ /* 0x000fe4000f8e00ff */
[----:B--2---:R-:W-:Y:S02]  /*2cc0*/  UISETP.NE.AND UP2, UPT, UR12, 0x1, UPT ;  /* 0x000000010c00788c */ /* 0x004fe4000bf45270 */
[----:B------:R-:W-:Y:S01]  /*2cd0*/  UISETP.NE.AND UP0, UPT, UR10, 0x1, UPT ;  /* 0x000000010a00788c */ /* 0x000fe2000bf05270 */
[----:B------:R-:W-:-:S02]  /*2ce0*/  UMOV UR6, UR7 ;  /* 0x0000000700067c82 */ /* 0x000fc40008000000 */
[----:B------:R-:W-:Y:S01]  /*2cf0*/  UMOV UR4, UR5 ;  /* 0x0000000500047c82 */ /* 0x000fe20008000000 */
[----:B------:R-:W-:Y:S02]  /*2d00*/  USHF.R.U32.HI UR6, URZ, UR9, UR6 ;  /* 0x00000009ff067299 */ /* 0x000fe40008011606 */
[----:B---3--:R-:W-:Y:S02]  /*2d10*/  USHF.R.U32.HI UR4, URZ, UR13, UR4 ;  /* 0x0000000dff047299 */ /* 0x008fe40008011604 */
[----:B------:R-:W-:Y:S02]  /*2d20*/  USEL UR5, UR50, UR6, !UP2 ;  /* 0x0000000632057287 */ /* 0x000fe4000d000000 */
[----:B------:R-:W-:-:S04]  /*2d30*/  USEL UR4, UR48, UR4, !UP0 ;  /* 0x0000000430047287 */ /* 0x000fc8000c000000 */
[----:B------:R-:W-:Y:S02]  /*2d40*/  UIADD3 UR6, UPT, UPT, UR5, -UR4, URZ ;  /* 0x8000000405067290 */ /* 0x000fe4000fffe0ff */
[----:B------:R-:W-:Y:S02]  /*2d50*/  UIADD3 UR4, UPT, UPT, -UR5, UR4, URZ ;  /* 0x0000000405047290 */ /* 0x000fe4000fffe1ff */
[----:B------:R-:W-:Y:S02]  /*2d60*/  UIMAD UR48, UR6, UR10, UR48 ;  /* 0x0000000a063072a4 */ /* 0x000fe4000f8e0230 */
[----:B------:R-:W-:-:S12]  /*2d70*/  UIMAD UR50, UR4, UR12, UR50 ;  /* 0x0000000c043272a4 */ /* 0x000fd8000f8e0232 */
.L_x_39:
[----:B------:R-:W-:Y:S01]  /*2d80*/  R2UR UR5, R93 ;  /* 0x000000005d0572ca */ /* 0x000fe200000e0000 */
[----:B------:R-:W-:Y:S01]  /*2d90*/  UMOV UR36, UR42 ;  /* 0x0000002a00247c82 */ /* 0x000fe20008000000 */
[----:B------:R-:W-:Y:S02]  /*2da0*/  R2UR UR4, R92 ;  /* 0x000000005c0472ca */ /* 0x000fe400000e0000 */
[----:B------:R-:W-:Y:S02]  /*2db0*/  PLOP3.LUT P1, PT, PT, PT, PT, 0x80, 0x8 ;  /* 0x000000000008781c */ /* 0x000fe40003f2f070 */
[----:B------:R-:W-:-:S07]  /*2dc0*/  LOP3.LUT R2, R2, 0x1, RZ, 0x3c, !PT ;  /* 0x0000000102027812 */ /* 0x000fce00078e3cff */
[----:B------:R-:W-:Y:S02]  /*2dd0*/  UIADD3 UR53, UPT, UPT, UR50, UR5, URZ ;  /* 0x0000000532357290 */ /* 0x000fe4000fffe0ff */
[----:B------:R-:W-:Y:S01]  /*2de0*/  UIADD3 UR23, UPT, UPT, UR48, UR4, URZ ;  /* 0x0000000430177290 */ /* 0x000fe2000fffe0ff */
[----:B------:R-:W-:Y:S11]  /*2df0*/  BRA.U UP1, `(.L_x_40) ;  /* 0xffffffe901a47547 */ /* 0x000ff6000b83ffff */
[----:B------:R-:W-:Y:S01]  /*2e00*/  UIADD3 UR30, UPT, UPT, UR30, 0x50, URZ ;  /* 0x000000501e1e7890 */ /* 0x000fe2000fffe0ff */
[----:B------:R-:W-:-:S03]  /*2e10*/  MOV R3, UR27 ;  /* 0x0000001b00037c02 */ /* 0x000fc60008000f00 */
[----:B------:R-:W-:Y:S01]  /*2e20*/  ULEA UR4, UR31, UR30, 0x3 ;  /* 0x0000001e1f047291 */ /* 0x000fe2000f8e18ff */
[----:B------:R-:W-:-:S08]  /*2e30*/  SHF.L.U32 R3, R3, 0x1f, RZ ;  /* 0x0000001f03037819 */ /* 0x000fd000000006ff */
[----:B------:R-:W1:Y:S02]  /*2e40*/  SYNCS.PHASECHK.TRANS64.TRYWAIT P0, [UR4], R3 ;  /* 0x00000003ff0075a7 */ /* 0x000e640008001104 */
[----:B-1----:R-:W-:Y:S05]  /*2e50*/  @!P0 BRA `(.L_x_41) ;  /* 0x0000005c00d48947 */ /* 0x002fea0003800000 */
.L_x_138:
[----:B------:R-:W-:-:S04]  /*2e60*/  UIADD3 UR4, UPT, UPT, UR31, 0x1, URZ ;  /* 0x000000011f047890 */ /* 0x000fc8000fffe0ff */
[----:B------:R-:W-:-:S04]  /*2e70*/  UISETP.NE.AND UP0, UPT, UR4, 0xa, UPT ;  /* 0x0000000a0400788c */ /* 0x000fc8000bf05270 */
[----:B------:R-:W-:Y:S02]  /*2e80*/  USEL UR5, URZ, 0x1, UP0 ;  /* 0x00000001ff057887 */ /* 0x000fe40008000000 */
[----:B------:R-:W-:Y:S02]  /*2e90*/  USEL UR4, UR4, URZ, UP0 ;  /* 0x000000ff04047287 */ /* 0x000fe40008000000 */
[----:B------:R-:W-:Y:S02]  /*2ea0*/  ULOP3.LUT UR6, UR27, UR5, URZ, 0x3c, !UPT ;  /* 0x000000051b067292 */ /* 0x000fe4000f8e3cff */
[----:B------:R-:W-:-:S04]  /*2eb0*/  ULEA UR5, UR4, UR30, 0x3 ;  /* 0x0000001e04057291 */ /* 0x000fc8000f8e18ff */
[----:B-1----:R-:W-:-:S04]  /*2ec0*/  MOV R3, UR6 ;  /* 0x0000000600037c02 */ /* 0x002fc80008000f00 */
[----:B------:R-:W-:-:S04]  /*2ed0*/  SHF.L.U32 R3, R3, 0x1f, RZ ;  /* 0x0000001f03037819 */ /* 0x000fc800000006ff */
[----:B------:R-:W1:Y:S02]  /*2ee0*/  SYNCS.PHASECHK.TRANS64.TRYWAIT P0, [UR5], R3 ;  /* 0x00000003ff0075a7 */ /* 0x000e640008001105 */
[----:B-1----:R-:W-:Y:S05]  /*2ef0*/  @!P0 BRA `(.L_x_42) ;  /* 0x0000005c00c48947 */ /* 0x002fea0003800000 */
.L_x_140:
        /* <DEDUP_REMOVED lines=10> */
.L_x_142:
        /* <DEDUP_REMOVED lines=10> */
.L_x_144:
        /* <DEDUP_REMOVED lines=10> */
.L_x_146:
        /* <DEDUP_REMOVED lines=10> */
.L_x_148:
        /* <DEDUP_REMOVED lines=10> */
.L_x_150:
        /* <DEDUP_REMOVED lines=10> */
.L_x_152:
        /* <DEDUP_REMOVED lines=10> */
.L_x_154:
[----:B------:R-:W-:-:S04]  /*3360*/  UIADD3 UR4, UPT, UPT, UR4, 0x1, URZ ;  /* 0x0000000104047890 */ /* 0x000fc8000fffe0ff */
[----:B------:R-:W-:-:S04]  /*3370*/  UISETP.NE.AND UP0, UPT, UR4, 0xa, UPT ;  /* 0x0000000a0400788c */ /* 0x000fc8000bf05270 */
[----:B------:R-:W-:Y:S02]  /*3380*/  USEL UR5, URZ, 0x1, UP0 ;  /* 0x00000001ff057887 */ /* 0x000fe40008000000 */
[----:B------:R-:W-:Y:S02]  /*3390*/  USEL UR4, UR4, URZ, UP0 ;  /* 0x000000ff04047287 */ /* 0x000fe40008000000 */
[----:B------:R-:W-:Y:S02]  /*33a0*/  ULOP3.LUT UR5, UR6, UR5, URZ, 0x3c, !UPT ;  /* 0x0000000506057292 */ /* 0x000fe4000f8e3cff */
[----:B------:R-:W-:-:S04]  /*33b0*/  ULEA UR4, UR4, UR30, 0x3 ;  /* 0x0000001e04047291 */ /* 0x000fc8000f8e18ff */
[----:B------:R-:W-:Y:S02]  /*33c0*/  IMAD.U32 R2, RZ, RZ, UR5 ;  /* 0x00000005ff027e24 */ /* 0x000fe4000f8e00ff */
[----:B-1----:R-:W-:-:S03]  /*33d0*/  MOV R0, UR4 ;  /* 0x0000000400007c02 */ /* 0x002fc60008000f00 */
[----:B------:R-:W-:-:S07]  /*33e0*/  SHF.L.U32 R3, R2, 0x1f, RZ ;  /* 0x0000001f02037819 */ /* 0x000fce00000006ff */
.L_x_50:
[----:B-1----:R1:W2:Y:S02]  /*33f0*/  SYNCS.PHASECHK.TRANS64.TRYWAIT P0, [R0+URZ], R3 ;  /* 0x00000003000075a7 */ /* 0x0022a400080011ff */
[----:B--2---:R-:W-:Y:S05]  /*3400*/  @!P0 NANOSLEEP.SYNCS 0x989680 ;  /* 0x009896800000895d */ /* 0x004fea0003900000 */
[----:B------:R-:W2:Y:S02]  /*3410*/  @!P0 SYNCS.PHASECHK.TRANS64 P0, [R0+URZ], R3 ;  /* 0x00000003000085a7 */ /* 0x000ea400080010ff */
[----:B--2---:R-:W-:Y:S05]  /*3420*/  @P0 EXIT ;  /* 0x000000000000094d */ /* 0x004fea0003800000 */
[----:B------:R-:W-:Y:S05]  /*3430*/  BRA `(.L_x_50) ;  /* 0xfffffffc00ec7947 */ /* 0x000fea000383ffff */
.L_x_22:
[----:B------:R-:W2:Y:S02]  /*3440*/  S2UR UR4, SR_CgaCtaId ;  /* 0x00000000000479c3 */ /* 0x000ea40000008800 */
[----:B--2---:R-:W-:-:S04]  /*3450*/  UISETP.NE.AND UP0, UPT, UR4, URZ, UPT ;  /* 0x000000ff0400728c */ /* 0x004fc8000bf05270 */
[----:B------:R-:W-:-:S09]  /*3460*/  UISETP.NE.OR UP0, UPT, UR18, 0x1, UP0 ;  /* 0x000000011200788c */ /* 0x000fd20008705670 */
[----:B------:R-:W-:Y:S05]  /*3470*/  BRA.U UP0, `(.L_x_51) ;  /* 0x0000000100b47547 */ /* 0x000fea000b800000 */
[----:B------:R-:W2:Y:S01]  /*3480*/  S2UR UR5, SR_CgaCtaId ;  /* 0x00000000000579c3 */ /* 0x000ea20000008800 */
[----:B------:R-:W-:Y:S01]  /*3490*/  UMOV UR4, 0x400 ;  /* 0x0000040000047882 */ /* 0x000fe20000000000 */
[----:B------:R-:W-:Y:S01]  /*34a0*/  HFMA2 R2, -RZ, RZ, 0, 5.9604644775390625e-08 ;  /* 0x00000001ff027431 */ /* 0x000fe200000001ff */
[----:B------:R-:W-:Y:S01]  /*34b0*/  ISETP.GE.U32.AND P0, PT, R3, 0x2, PT ;  /* 0x000000020300780c */ /* 0x000fe20003f06070 */
[----:B------:R-:W-:Y:S01]  /*34c0*/  IMAD.MOV.U32 R8, RZ, RZ, RZ ;  /* 0x000000ffff087224 */ /* 0x000fe200078e00ff */
[----:B--2---:R-:W-:-:S04]  /*34d0*/  ULEA UR4, UR5, UR4, 0x18 ;  /* 0x0000000405047291 */ /* 0x004fc8000f8ec0ff */
[----:B------:R-:W-:Y:S02]  /*34e0*/  UIADD3 UR5, UPT, UPT, UR4, 0xe8, URZ ;  /* 0x000000e804057890 */ /* 0x000fe4000fffe0ff */
[----:B------:R-:W-:Y:S02]  /*34f0*/  UIADD3 UR8, UPT, UPT, UR4, 0xe0, URZ ;  /* 0x000000e004087890 */ /* 0x000fe4000fffe0ff */
[----:B------:R-:W-:-:S12]  /*3500*/  UPRMT UR5, URZ, 0x654, UR5 ;  /* 0x00000654ff057896 */ /* 0x000fd80008000005 */
.L_x_54:
[----:B------:R-:W-:Y:S01]  /*3510*/  SHF.L.U32 R7, R2, 0x1f, RZ ;  /* 0x0000001f02077819 */ /* 0x000fe200000006ff */
[----:B------:R-:W-:Y:S02]  /*3520*/  IMAD.U32 R4, RZ, RZ, UR8 ;  /* 0x00000008ff047e24 */ /* 0x000fe4000f8e00ff */
[----:B------:R-:W-:Y:S01]  /*3530*/  @!P0 IMAD.MOV.U32 R5, RZ, RZ, 0x10 ;  /* 0x00000010ff058424 */ /* 0x000fe200078e00ff */
[----:B------:R-:W2:Y:S02]  /*3540*/  SYNCS.PHASECHK.TRANS64.TRYWAIT P1, [UR4+0xe8], R7 ;  /* 0x0000e807ff0075a7 */ /* 0x000ea40008021104 */
[----:B------:R-:W-:-:S04]  /*3550*/  PRMT R9, R3, 0x654, R4 ;  /* 0x0000065403097816 */ /* 0x000fc80000000004 */
[----:B------:R-:W-:Y:S01]  /*3560*/  SEL R0, R9, R0, !P0 ;  /* 0x0000000009007207 */ /* 0x000fe20004000000 */
[----:B--2---:R-:W-:Y:S06]  /*3570*/  @!P1 BRA `(.L_x_52) ;  /* 0x0000005800e49947 */ /* 0x004fec0003800000 */
.L_x_156:
[----:B------:R-:W-:Y:S01]  /*3580*/  UIADD3 UR6, UPT, UPT, UR4, 0x120, URZ ;  /* 0x0000012004067890 */ /* 0x000fe2000fffe0ff */
[----:B------:R3:W-:Y:S01]  /*3590*/  @!P0 SYNCS.ARRIVE.TRANS64.RED RZ, [R0+URZ], R5 ;  /* 0x0000000500ff89a7 */ /* 0x0007e200080004ff */
[----:B------:R-:W-:Y:S01]  /*35a0*/  UIADD3 UR7, UPT, UPT, UR4, 0xe0, URZ ;  /* 0x000000e004077890 */ /* 0x000fe2000fffe0ff */
[----:B------:R-:W-:-:S08]  /*35b0*/  LOP3.LUT R2, R2, 0x1, RZ, 0x3c, !PT ;  /* 0x0000000102027812 */ /* 0x000fd000078e3cff */
[----:B------:R-:W-:Y:S06]  /*35c0*/  UGETNEXTWORKID.BROADCAST [UR6], [UR7] ;  /* 0x00000000060073ca */ /* 0x000fec0008000100 */
[----:B---3--:R-:W-:-:S04]  /*35d0*/  SHF.L.U32 R5, R8, 0x1f, RZ ;  /* 0x0000001f08057819 */ /* 0x008fc800000006ff */
[----:B------:R-:W3:Y:S02]  /*35e0*/  SYNCS.PHASECHK.TRANS64.TRYWAIT P1, [UR4+0xe0], R5 ;  /* 0x0000e005ff0075a7 */ /* 0x000ee40008021104 */
[----:B---3--:R-:W-:Y:S05]  /*35f0*/  @!P1 BRA `(.L_x_53) ;  /* 0x0000005800dc9947 */ /* 0x008fea0003800000 */
.L_x_158:
[----:B--2---:R-:W2:Y:S01]  /*3600*/  LDS.128 R4, [UR4+0x120] ;  /* 0x00012004ff047984 */ /* 0x004ea20008000c00 */
[----:B------:R-:W-:Y:S01]  /*3610*/  LOP3.LUT R8, R8, 0x1, RZ, 0x3c, !PT ;  /* 0x0000000108087812 */ /* 0x000fe200078e3cff */
[----:B------:R-:W-:Y:S01]  /*3620*/  @!PT LDS RZ, [RZ] ;  /* 0x00000000fffff984 */ /* 0x000fe20000000800 */
[----:B------:R-:W-:Y:S01]  /*3630*/  @!PT LDS RZ, [RZ] ;  /* 0x00000000fffff984 */ /* 0x000fe20000000800 */
[----:B------:R-:W-:Y:S01]  /*3640*/  @!PT LDS RZ, [RZ] ;  /* 0x00000000fffff984 */ /* 0x000fe20000000800 */
[----:B------:R-:W-:Y:S01]  /*3650*/  @!PT LDS RZ, [RZ] ;  /* 0x00000000fffff984 */ /* 0x000fe20000000800 */
[----:B------:R3:W-:Y:S06]  /*3660*/  MEMBAR.ALL.CTA ;  /* 0x0000000000007992 */ /* 0x0007ec0000008000 */
[----:B---3--:R-:W3:Y:S02]  /*3670*/  FENCE.VIEW.ASYNC.S ;  /* 0x00000000000073c6 */ /* 0x008ee40000000000 */
[----:B---3--:R-:W-:Y:S01]  /*3680*/  SYNCS.ARRIVE.TRANS64.RED.A1T0 RZ, [UR5], RZ ;  /* 0x000000ffffff79a7 */ /* 0x008fe20008100405 */
[----:B--2---:R-:W-:-:S13]  /*3690*/  LOP3.LUT P1, RZ, R6, 0x1, RZ, 0xc0, !PT ;  /* 0x0000000106ff7812 */ /* 0x004fda000782c0ff */
[----:B------:R-:W-:Y:S05]  /*36a0*/  @P1 BRA `(.L_x_54) ;  /* 0xfffffffc00981947 */ /* 0x000fea000383ffff */
[----:B------:R-:W-:-:S04]  /*36b0*/  SHF.L.U32 R0, R2, 0x1f, RZ ;  /* 0x0000001f02007819 */ /* 0x000fc800000006ff */
[----:B------:R-:W2:Y:S02]  /*36c0*/  SYNCS.PHASECHK.TRANS64 P0, [UR4+0xe8], R0 ;  /* 0x0000e800ff0075a7 */ /* 0x000ea40008001004 */
[----:B-12---:R-:W-:Y:S05]  /*36d0*/  @P0 EXIT ;  /* 0x000000000000094d */ /* 0x006fea0003800000 */
[----:B------:R-:W-:-:S07]  /*36e0*/  MOV R0, UR4 ;  /* 0x0000000400007c02 */ /* 0x000fce0008000f00 */
.L_x_55:
[----:B-1----:R-:W-:-:S04]  /*36f0*/  SHF.L.U32 R3, R2, 0x1f, RZ ;  /* 0x0000001f02037819 */ /* 0x002fc800000006ff */
[----:B------:R1:W2:Y:S03]  /*3700*/  SYNCS.PHASECHK.TRANS64.TRYWAIT P0, [R0+URZ+0xe8], R3 ;  /* 0x0000e803000075a7 */ /* 0x0002a600080011ff */
[----:B--2---:R-:W-:Y:S05]  /*3710*/  @!P0 NANOSLEEP.SYNCS 0x989680 ;  /* 0x009896800000895d */ /* 0x004fea0003900000 */
[----:B------:R-:W2:Y:S02]  /*3720*/  @!P0 SYNCS.PHASECHK.TRANS64 P0, [R0+URZ+0xe8], R3 ;  /* 0x0000e803000085a7 */ /* 0x000ea400080010ff */
[----:B--2---:R-:W-:Y:S05]  /*3730*/  @P0 EXIT ;  /* 0x000000000000094d */ /* 0x004fea0003800000 */
[----:B------:R-:W-:Y:S05]  /*3740*/  BRA `(.L_x_55) ;  /* 0xfffffffc00e87947 */ /* 0x000fea000383ffff */
.L_x_51:
[----:B------:R-:W-:Y:S05]  /*3750*/  BRA.U UP4, `(.L_x_56) ;  /* 0x0000001104a47547 */ /* 0x000fea000b800000 */
[----:B------:R-:W2:Y:S01]  /*3760*/  S2UR UR4, SR_CgaCtaId ;  /* 0x00000000000479c3 */ /* 0x000ea20000008800 */
[----:B------:R-:W-:Y:S01]  /*3770*/  UMOV UR5, 0x40 ;  /* 0x0000004000057882 */ /* 0x000fe20000000000 */
[----:B------:R-:W-:Y:S01]  /*3780*/  NOP ;  /* 0x0000000000007918 */ /* 0x000fe20000000000 */
[----:B------:R-:W-:Y:S01]  /*3790*/  UMOV UR6, 0x400 ;  /* 0x0000040000067882 */ /* 0x000fe20000000000 */
[----:B--2---:R-:W-:Y:S02]  /*37a0*/  ULEA UR5, UR4, UR5, 0x18 ;  /* 0x0000000504057291 */ /* 0x004fe4000f8ec0ff */
[----:B------:R-:W-:-:S07]  /*37b0*/  ULEA UR6, UR4, UR6, 0x18 ;  /* 0x0000000604067291 */ /* 0x000fce000f8ec0ff */
[----:B------:R-:W2:Y:S02]  /*37c0*/  LDS.U8 R3, [UR5+0x1c] ;  /* 0x00001c05ff037984 */ /* 0x000ea40008000000 */
[----:B--2---:R-:W-:-:S13]  /*37d0*/  ISETP.NE.AND P0, PT, R3, RZ, PT ;  /* 0x000000ff0300720c */ /* 0x004fda0003f05270 */
[----:B------:R-:W-:Y:S05]  /*37e0*/  @P0 BRA `(.L_x_57) ;  /* 0x0000000400080947 */ /* 0x000fea0003800000 */
[----:B------:R-:W-:Y:S02]  /*37f0*/  UISETP.NE.U32.AND UP1, UPT, UR40, 0x1, UPT ;  /* 0x000000012800788c */ /* 0x000fe4000bf25070 */
[----:B------:R-:W-:-:S07]  /*3800*/  UIADD3 UR7, UPT, UPT, UR5, 0x8, URZ ;  /* 0x0000000805077890 */ /* 0x000fce000fffe0ff */
[----:B------:R-:W-:Y:S05]  /*3810*/  BRA.U !UP1, `(.L_x_58) ;  /* 0x00000001099c7547 */ /* 0x000fea000b800000 */
[----:B------:R-:W-:Y:S01]  /*3820*/  ELECT P0, URZ, PT ;  /* 0x0000000000ff782f */ /* 0x000fe20003800000 */
[----:B------:R-:W-:-:S12]  /*3830*/  BSSY B0, `(.L_x_58) ;  /* 0x0000025000007945 */ /* 0x000fd80003800000 */
[----:B------:R-:W-:Y:S05]  /*3840*/  @!P0 BRA `(.L_x_59) ;  /* 0x00000000008c8947 */ /* 0x000fea0003800000 */
[----:B------:R-:W-:-:S05]  /*3850*/  UMOV UR4, 0x10 ;  /* 0x0000001000047882 */ /* 0x000fca0000000000 */
[----:B------:R-:W-:Y:S04]  /*3860*/  DEPBAR.LE SB2, 0x36 ;  /* 0x0000ad800000791a */ /* 0x000fe80000000000 */
[----:B------:R-:W2:Y:S02]  /*3870*/  UTCATOMSWS.2CTA.FIND_AND_SET.ALIGN UP0, UR4, UR4 ;  /* 0x00000004000475e3 */ /* 0x000ea40008200800 */
[----:B--2---:R-:W-:Y:S01]  /*3880*/  MOV R10, UR4 ;  /* 0x00000004000a7c02 */ /* 0x004fe20008000f00 */
[----:B------:R-:W-:Y:S06]  /*3890*/  BRA.U UP0, `(.L_x_60) ;  /* 0x0000000100187547 */ /* 0x000fec000b800000 */
.L_x_61:
[----:B------:R-:W-:Y:S05]  /*38a0*/  NANOSLEEP 0x64 ;  /* 0x000000640000795d */ /* 0x000fea0003800000 */
[----:B------:R-:W-:-:S05]  /*38b0*/  UMOV UR4, 0x10 ;  /* 0x0000001000047882 */ /* 0x000fca0000000000 */
[----:B------:R-:W-:Y:S04]  /*38c0*/  DEPBAR.LE SB2, 0x36 ;  /* 0x0000ad800000791a */ /* 0x000fe80000000000 */
[----:B------:R-:W2:Y:S02]  /*38d0*/  UTCATOMSWS.2CTA.FIND_AND_SET.ALIGN UP0, UR4, UR4 ;  /* 0x00000004000475e3 */ /* 0x000ea40008200800 */
[----:B--2---:R-:W-:Y:S01]  /*38e0*/  MOV R10, UR4 ;  /* 0x00000004000a7c02 */ /* 0x004fe20008000f00 */
[----:B------:R-:W-:Y:S05]  /*38f0*/  BRA.U !UP0, `(.L_x_61) ;  /* 0xfffffffd08e87547 */ /* 0x000fea000b83ffff */
.L_x_60:
[----:B------:R-:W2:Y:S01]  /*3900*/  LDS R6, [UR5+0x10] ;  /* 0x00001005ff067984 */ /* 0x000ea20008000800 */
[----:B------:R-:W-:Y:S01]  /*3910*/  IMAD.U32 R3, RZ, RZ, UR6 ;  /* 0x00000006ff037e24 */ /* 0x000fe2000f8e00ff */
[----:B------:R-:W-:-:S03]  /*3920*/  MOV R4, UR37 ;  /* 0x0000002500047c02 */ /* 0x000fc60008000f00 */
[----:B------:R-:W-:Y:S01]  /*3930*/  VIADD R3, R3, 0x130 ;  /* 0x0000013003037836 */ /* 0x000fe20000000000 */
[----:B--2---:R-:W-:-:S04]  /*3940*/  SHF.L.U32 R6, R6, 0x1f, RZ ;  /* 0x0000001f06067819 */ /* 0x004fc800000006ff */
[----:B------:R-:W2:Y:S02]  /*3950*/  SYNCS.PHASECHK.TRANS64.TRYWAIT P0, [UR5+0x8], R6 ;  /* 0x00000806ff0075a7 */ /* 0x000ea40008001105 */
[----:B--2---:R-:W-:Y:S05]  /*3960*/  @P0 BRA `(.L_x_62) ;  /* 0x0000000000080947 */ /* 0x004fea0003800000 */
[----:B------:R-:W2:Y:S02]  /*3970*/  SYNCS.PHASECHK.TRANS64.TRYWAIT P0, [UR5+0x8], R6 ;  /* 0x00000806ff0075a7 */ /* 0x000ea40008001105 */
[----:B--2---:R-:W-:Y:S05]  /*3980*/  @!P0 BRA `(.L_x_63) ;  /* 0x0000005800108947 */ /* 0x004fea0003800000 */
.L_x_62:
[----:B------:R-:W-:Y:S01]  /*3990*/  PRMT R4, R4, 0x654, R3 ;  /* 0x0000065404047816 */ /* 0x000fe20000000003 */
[----:B------:R-:W-:Y:S01]  /*39a0*/  HFMA2 R3, -RZ, RZ, 0, 5.9604644775390625e-08 ;  /* 0x00000001ff037431 */ /* 0x000fe200000001ff */
[----:B------:R-:W-:Y:S01]  /*39b0*/  UPRMT UR4, UR37, 0x654, UR7 ;  /* 0x0000065425047896 */ /* 0x000fe20008000007 */
[----:B------:R-:W-:Y:S02]  /*39c0*/  IMAD.MOV.U32 R7, RZ, RZ, 0xffff ;  /* 0x0000ffffff077424 */ /* 0x000fe400078e00ff */
[----:B--2---:R-:W-:Y:S02]  /*39d0*/  IMAD.MOV.U32 R6, RZ, RZ, 0x4 ;  /* 0x00000004ff067424 */ /* 0x004fe400078e00ff */
[----:B------:R-:W-:Y:S01]  /*39e0*/  IMAD.SHL.U32 R9, R10, 0x20, RZ ;  /* 0x000000200a097824 */ /* 0x000fe200078e00ff */
[----:B------:R-:W-:Y:S02]  /*39f0*/  MOV R5, UR4 ;  /* 0x0000000400057c02 */ /* 0x000fe40008000f00 */
[-C--:B------:R-:W-:Y:S01]  /*3a00*/  SHF.L.U32 R8, R7, R10.reuse, RZ ;  /* 0x0000000a07087219 */ /* 0x080fe200000006ff */
[----:B------:R2:W-:Y:S01]  /*3a10*/  SYNCS.ARRIVE.TRANS64.RED RZ, [UR4], R6 ;  /* 0x00000006ffff79a7 */ /* 0x0005e20008000404 */
[----:B------:R-:W-:Y:S01]  /*3a20*/  SHF.L.U32 R7, R3, R10, RZ ;  /* 0x0000000a03077219 */ /* 0x000fe200000006ff */
[----:B------:R2:W-:Y:S04]  /*3a30*/  STS [UR6+0x130], R9 ;  /* 0x00013009ff007988 */ /* 0x0005e80008000806 */
[----:B------:R2:W-:Y:S04]  /*3a40*/  STAS [R4.64], R10 ;  /* 0x0000000a04007dbd */ /* 0x0005e8000c0008ff */
[----:B------:R2:W-:Y:S04]  /*3a50*/  ATOMS.OR RZ, [UR5+0x14], R8 ;  /* 0x00001408ffff798c */ /* 0x0005e8000b000005 */
[----:B------:R2:W-:Y:S04]  /*3a60*/  ATOMS.OR RZ, [UR5+0x18], R7 ;  /* 0x00001807ffff798c */ /* 0x0005e8000b000005 */
[----:B------:R2:W-:Y:S02]  /*3a70*/  ATOMS.XOR RZ, [UR5+0x10], R3 ;  /* 0x00001003ffff798c */ /* 0x0005e4000b800005 */
.L_x_59:
[----:B-1----:R-:W-:Y:S05]  /*3a80*/  BSYNC B0 ;  /* 0x0000000000007941 */ /* 0x002fea0003800000 */
.L_x_58:
[----:B------:R-:W-:Y:S05]  /*3a90*/  BRA.U UP1, `(.L_x_64) ;  /* 0x00000001016c7547 */ /* 0x000fea000b800000 */
[----:B------:R-:W-:-:S03]  /*3aa0*/  UMOV UR4, 0xffffffff ;  /* 0xffffffff00047882 */ /* 0x000fc60000000000 */
[----:B------:R-:W-:Y:S05]  /*3ab0*/  BRA.DIV UR4, `(.L_x_65) ;  /* 0x0000005604dc7947 */ /* 0x000fea000b800000 */
[----:B------:R-:W-:-:S13]  /*3ac0*/  ELECT P0, URZ, PT ;  /* 0x0000000000ff782f */ /* 0x000fda0003800000 */
.L_x_161:
[----:B------:R-:W-:Y:S05]  /*3ad0*/  @!P0 BRA `(.L_x_64) ;  /* 0x00000000005c8947 */ /* 0x000fea0003800000 */
[----:B--2---:R-:W2:Y:S02]  /*3ae0*/  LDS R4, [UR5+0x10] ;  /* 0x00001005ff047984 */ /* 0x004ea40008000800 */
[----:B--2---:R-:W-:-:S04]  /*3af0*/  SHF.L.U32 R4, R4, 0x1f, RZ ;  /* 0x0000001f04047819 */ /* 0x004fc800000006ff */
[----:B------:R-:W2:Y:S02]  /*3b00*/  SYNCS.PHASECHK.TRANS64.TRYWAIT P0, [UR5+0x8], R4 ;  /* 0x00000804ff0075a7 */ /* 0x000ea40008001105 */
[----:B--2---:R-:W-:Y:S05]  /*3b10*/  @P0 BRA `(.L_x_66) ;  /* 0x0000000000080947 */ /* 0x004fea0003800000 */
[----:B------:R-:W2:Y:S02]  /*3b20*/  SYNCS.PHASECHK.TRANS64.TRYWAIT P0, [UR5+0x8], R4 ;  /* 0x00000804ff0075a7 */ /* 0x000ea40008001105 */
[----:B--2---:R-:W-:Y:S05]  /*3b30*/  @!P0 BRA `(.L_x_67) ;  /* 0x0000005400e08947 */ /* 0x004fea0003800000 */
.L_x_66:
[----:B------:R-:W3:Y:S01]  /*3b40*/  LDS R6, [UR6+0x130] ;  /* 0x00013006ff067984 */ /* 0x000ee20008000800 */
[----:B--2---:R-:W-:Y:S02]  /*3b50*/  HFMA2 R3, -RZ, RZ, 0, 5.9604644775390625e-08 ;  /* 0x00000001ff037431 */ /* 0x004fe400000001ff */
[----:B------:R-:W-:Y:S01]  /*3b60*/  IMAD.MOV.U32 R4, RZ, RZ, 0xffff ;  /* 0x0000ffffff047424 */ /* 0x000fe200078e00ff */
[----:B------:R-:W-:Y:S01]  /*3b70*/  UPRMT UR4, UR37, 0x654, UR7 ;  /* 0x0000065425047896 */ /* 0x000fe20008000007 */
[----:B---3--:R-:W-:-:S03]  /*3b80*/  IMAD.SHL.U32 R5, R6, 0x20, RZ ;  /* 0x0000002006057824 */ /* 0x008fc600078e00ff */
[-C--:B------:R-:W-:Y:S02]  /*3b90*/  SHF.L.U32 R4, R4, R6.reuse, RZ ;  /* 0x0000000604047219 */ /* 0x080fe400000006ff */
[----:B------:R-:W-:Y:S01]  /*3ba0*/  SHF.L.U32 R6, R3, R6, RZ ;  /* 0x0000000603067219 */ /* 0x000fe200000006ff */
[----:B------:R3:W-:Y:S04]  /*3bb0*/  STS [UR6+0x130], R5 ;  /* 0x00013005ff007988 */ /* 0x0007e80008000806 */
[----:B------:R3:W-:Y:S04]  /*3bc0*/  ATOMS.OR RZ, [UR5+0x14], R4 ;  /* 0x00001404ffff798c */ /* 0x0007e8000b000005 */
[----:B------:R3:W-:Y:S01]  /*3bd0*/  ATOMS.OR RZ, [UR5+0x18], R6 ;  /* 0x00001806ffff798c */ /* 0x0007e2000b000005 */
[----:B------:R-:W-:Y:S03]  /*3be0*/  SYNCS.ARRIVE.TRANS64.RED.A1T0 RZ, [UR4], RZ ;  /* 0x000000ffffff79a7 */ /* 0x000fe60008100404 */
[----:B------:R3:W-:Y:S01]  /*3bf0*/  ATOMS.XOR RZ, [UR5+0x10], R3 ;  /* 0x00001003ffff798c */ /* 0x0007e2000b800005 */
[----:B------:R-:W-:Y:S05]  /*3c00*/  BRA `(.L_x_64) ;  /* 0x0000000000107947 */ /* 0x000fea0003800000 */
.L_x_57:
[----:B------:R-:W-:Y:S02]  /*3c10*/  MOV R3, 0xffffffff ;  /* 0xffffffff00037802 */ /* 0x000fe40000000f00 */
[----:B------:R-:W-:-:S03]  /*3c20*/  MOV R4, 0x3c50 ;  /* 0x00003c5000047802 */ /* 0x000fc60000000f00 */
[----:B------:R2:W-:Y:S04]  /*3c30*/  STS [UR6+0x130], R3 ;  /* 0x00013003ff007988 */ /* 0x0005e80008000806 */
[----:B-12--5:R-:W-:Y:S05]  /*3c40*/  CALL.REL.NOINC `($__internal_1_$__cuda_sm10x_tcgen05_guardrail_trap_phase_invalid_during_alloc) ;  /* 0x0000005c001c7944 */ /* 0x026fea0003c00000 */
.L_x_64:
[----:B------:R-:W-:Y:S05]  /*3c50*/  WARPSYNC.ALL ;  /* 0x0000000000007948 */ /* 0x000fea0003800000 */
[----:B------:R-:W4:Y:S01]  /*3c60*/  S2UR UR20, SR_CgaCtaId ;  /* 0x00000000001479c3 */ /* 0x000f220000008800 */
[----:B------:R-:W-:Y:S01]  /*3c70*/  UMOV UR4, 0x400 ;  /* 0x0000040000047882 */ /* 0x000fe20000000000 */
[----:B------:R-:W-:-:S06]  /*3c80*/  NOP ;  /* 0x0000000000007918 */ /* 0x000fcc0000000000 */
[----:B------:R-:W-:Y:S06]  /*3c90*/  BAR.ARV 0x6, 0xa0 ;  /* 0x0182800000007b1d */ /* 0x000fec0000002000 */
[----:B------:R-:W1:Y:S01]  /*3ca0*/  LDCU.64 UR6, c[0x0][0x388] ;  /* 0x00007100ff0677ac */ /* 0x000e620008000a00 */
[----:B------:R-:W-:Y:S01]  /*3cb0*/  LOP3.LUT R2, R2, 0xffff, RZ, 0xc0, !PT ;  /* 0x0000ffff02027812 */ /* 0x000fe200078ec0ff */
[----:B--2---:R-:W-:Y:S01]  /*3cc0*/  IMAD.MOV.U32 R8, RZ, RZ, 0x1 ;  /* 0x00000001ff087424 */ /* 0x004fe200078e00ff */
[----:B------:R-:W-:Y:S01]  /*3cd0*/  LOP3.LUT R0, R0, 0xffff, RZ, 0xc0, !PT ;  /* 0x0000ffff00007812 */ /* 0x000fe200078ec0ff */
[----:B------:R-:W2:Y:S01]  /*3ce0*/  LDCU.64 UR8, c[0x0][0x390] ;  /* 0x00007200ff0877ac */ /* 0x000ea20008000a00 */
[----:B------:R-:W-:Y:S01]  /*3cf0*/  R2UR UR21, R2 ;  /* 0x00000000021572ca */ /* 0x000fe200000e0000 */
[----:B------:R-:W-:Y:S01]  /*3d00*/  IMAD.MOV.U32 R2, RZ, RZ, RZ ;  /* 0x000000ffff027224 */ /* 0x000fe200078e00ff */
[----:B------:R-:W-:Y:S01]  /*3d10*/  R2UR UR35, R0 ;  /* 0x00000000002372ca */ /* 0x000fe200000e0000 */
[----:B------:R-:W-:Y:S01]  /*3d20*/  IMAD.MOV.U32 R0, RZ, RZ, RZ ;  /* 0x000000ffff007224 */ /* 0x000fe200078e00ff */
[----:B------:R-:W-:Y:S01]  /*3d30*/  UMOV UR24, URZ ;  /* 0x000000ff00187c82 */ /* 0x000fe20008000000 */
[----:B----4-:R-:W-:Y:S01]  /*3d40*/  ULEA UR20, UR20, UR4, 0x18 ;  /* 0x0000000414147291 */ /* 0x010fe2000f8ec0ff */
[----:B------:R-:W-:Y:S01]  /*3d50*/  UMOV UR19, URZ ;  /* 0x000000ff00137c82 */ /* 0x000fe20008000000 */
[----:B------:R-:W-:-:S02]  /*3d60*/  UISETP.NE.AND UP3, UPT, UR40, URZ, UPT ;  /* 0x000000ff2800728c */ /* 0x000fc4000bf65270 */
[----:B------:R-:W-:Y:S01]  /*3d70*/  UIADD3 UR34, UPT, UPT, UR20, 0xe8, URZ ;  /* 0x000000e814227890 */ /* 0x000fe2000fffe0ff */
[----:B------:R-:W-:Y:S01]  /*3d80*/  UMOV UR32, 0x0 ;  /* 0x0000000000207882 */ /* 0x000fe20000000000 */
[----:B-1----:R-:W-:-:S03]  /*3d90*/  UIADD3 UR4, UPT, UPT, UR6, 0x3f, URZ ;  /* 0x0000003f06047890 */ /* 0x002fc6000fffe0ff */
[----:B---3--:R-:W1:Y:S01]  /*3da0*/  LDS R3, [UR20+0x130] ;  /* 0x00013014ff037984 */ /* 0x008e620008000800 */
[----:B------:R-:W-:Y:S01]  /*3db0*/  UMOV UR33, 0x10110490 ;  /* 0x1011049000217882 */ /* 0x000fe20000000000 */
[----:B------:R-:W-:Y:S02]  /*3dc0*/  UPRMT UR34, URZ, 0x654, UR34 ;  /* 0x00000654ff227896 */ /* 0x000fe40008000022 */
[----:B------:R-:W-:Y:S01]  /*3dd0*/  USHF.R.S32.HI UR5, URZ, 0x1f, UR4 ;  /* 0x0000001fff057899 */ /* 0x000fe20008011404 */
[----:B------:R-:W-:Y:S01]  /*3de0*/  UMOV UR30, 0x0 ;  /* 0x00000000001e7882 */ /* 0x000fe20000000000 */
[----:B------:R-:W-:Y:S02]  /*3df0*/  UMOV UR31, 0x10110490 ;  /* 0x10110490001f7882 */ /* 0x000fe40000000000 */
[----:B------:R-:W-:Y:S02]  /*3e00*/  ULEA.HI UR4, UR5, UR4, URZ, 0x6 ;  /* 0x0000000405047291 */ /* 0x000fe4000f8f30ff */
[----:B------:R-:W-:-:S02]  /*3e10*/  UIADD3 UR5, UPT, UPT, UR20, 0x2e400, URZ ;  /* 0x0002e40014057890 */ /* 0x000fc4000fffe0ff */
[----:B------:R-:W-:Y:S02]  /*3e20*/  USHF.R.S32.HI UR4, URZ, 0x6, UR4 ;  /* 0x00000006ff047899 */ /* 0x000fe40008011404 */
[----:B------:R-:W-:Y:S02]  /*3e30*/  USHF.R.U32.HI UR5, URZ, 0x4, UR5 ;  /* 0x00000004ff057899 */ /* 0x000fe40008011605 */
[----:B------:R-:W-:Y:S02]  /*3e40*/  UIMAD UR4, UR4, UR7, URZ ;  /* 0x00000007040472a4 */ /* 0x000fe4000f8e02ff */
[----:B------:R-:W-:Y:S02]  /*3e50*/  ULOP3.LUT UR23, UR5, 0x3fff, URZ, 0xc0, !UPT ;  /* 0x00003fff05177892 */ /* 0x000fe4000f8ec0ff */
[----:B--2---:R-:W-:Y:S01]  /*3e60*/  UIMAD UR4, UR4, UR8, URZ ;  /* 0x00000008040472a4 */ /* 0x004fe2000f8e02ff */
[----:B------:R-:W-:Y:S01]  /*3e70*/  UMOV UR28, 0x0 ;  /* 0x00000000001c7882 */ /* 0x000fe20000000000 */
[----:B------:R-:W-:-:S02]  /*3e80*/  UMOV UR29, 0x10110490 ;  /* 0x10110490001d7882 */ /* 0x000fc40000000000 */
[----:B------:R-:W-:Y:S02]  /*3e90*/  UIMAD UR6, UR4, UR9, URZ ;  /* 0x00000009040672a4 */ /* 0x000fe4000f8e02ff */
[----:B------:R-:W-:Y:S02]  /*3ea0*/  UIADD3 UR4, UPT, UPT, UR20, 0x6400, URZ ;  /* 0x0000640014047890 */ /* 0x000fe4000fffe0ff */
[----:B------:R-:W-:Y:S02]  /*3eb0*/  UIADD3 UR36, UPT, UPT, UR6, -0x1, URZ ;  /* 0xffffffff06247890 */ /* 0x000fe4000fffe0ff */
[----:B------:R-:W-:Y:S02]  /*3ec0*/  USHF.R.U32.HI UR4, URZ, 0x4, UR4 ;  /* 0x00000004ff047899 */ /* 0x000fe40008011604 */
[----:B------:R-:W-:Y:S02]  /*3ed0*/  UISETP.GE.AND UP4, UPT, UR6, 0x1, UPT ;  /* 0x000000010600788c */ /* 0x000fe4000bf86270 */
[----:B------:R-:W-:Y:S01]  /*3ee0*/  ULOP3.LUT UR4, UR4, 0x3fff, URZ, 0xc0, !UPT ;  /* 0x00003fff04047892 */ /* 0x000fe2000f8ec0ff */
[----:B------:R-:W-:Y:S01]  /*3ef0*/  UMOV UR26, 0x0 ;  /* 0x00000000001a7882 */ /* 0x000fe20000000000 */
[----:B------:R-:W-:-:S02]  /*3f00*/  UMOV UR27, 0x10110490 ;  /* 0x10110490001b7882 */ /* 0x000fc40000000000 */
[----:B------:R-:W-:Y:S01]  /*3f10*/  ULOP3.LUT UR22, UR4, 0x10000, URZ, 0xfc, !UPT ;  /* 0x0001000004167892 */ /* 0x000fe2000f8efcff */
[C---:B-1----:R-:W-:Y:S01]  /*3f20*/  VIADD R5, R3.reuse, 0x40 ;  /* 0x0000004003057836 */ /* 0x042fe20000000000 */
[----:B------:R-:W-:-:S04]  /*3f30*/  LOP3.LUT R4, R3, 0xffff, RZ, 0xc0, !PT ;  /* 0x0000ffff03047812 */ /* 0x000fc800078ec0ff */
[----:B------:R-:W-:-:S05]  /*3f40*/  LOP3.LUT R5, R5, 0xffff, RZ, 0xc0, !PT ;  /* 0x0000ffff05057812 */ /* 0x000fca00078ec0ff */
[----:B------:R1:W-:Y:S02]  /*3f50*/  STL.64 [R1], R4 ;  /* 0x0000000401007387 */ /* 0x0003e40000100a00 */
.L_x_76:
[----:B-1----:R-:W-:-:S04]  /*3f60*/  SHF.L.U32 R5, R2, 0x1f, RZ ;  /* 0x0000001f02057819 */ /* 0x002fc800000006ff */
[----:B------:R-:W1:Y:S02]  /*3f70*/  SYNCS.PHASECHK.TRANS64.TRYWAIT P0, [UR20+0xe0], R5 ;  /* 0x0000e005ff0075a7 */ /* 0x000e640008001114 */
[----:B-1-34-:R-:W-:Y:S05]  /*3f80*/  @!P0 BRA `(.L_x_68) ;  /* 0x0000005000e48947 */ /* 0x01afea0003800000 */
.L_x_163:
[----:B-1----:R-:W1:Y:S01]  /*3f90*/  LDS.128 R4, [UR20+0x120] ;  /* 0x00012014ff047984 */ /* 0x002e620008000c00 */
[----:B------:R-:W-:Y:S01]  /*3fa0*/  ULEA UR25, UR24, UR20, 0x3 ;  /* 0x0000001418197291 */ /* 0x000fe2000f8e18ff */
[----:B------:R-:W-:Y:S01]  /*3fb0*/  @!PT LDS RZ, [RZ] ;  /* 0x00000000fffff984 */ /* 0x000fe20000000800 */
[----:B------:R-:W-:Y:S01]  /*3fc0*/  @!PT LDS RZ, [RZ] ;  /* 0x00000000fffff984 */ /* 0x000fe20000000800 */
[----:B------:R-:W-:Y:S01]  /*3fd0*/  @!PT LDS RZ, [RZ] ;  /* 0x00000000fffff984 */ /* 0x000fe20000000800 */
[----:B------:R-:W-:Y:S01]  /*3fe0*/  @!PT LDS RZ, [RZ] ;  /* 0x00000000fffff984 */ /* 0x000fe20000000800 */
[----:B------:R2:W-:Y:S06]  /*3ff0*/  MEMBAR.ALL.CTA ;  /* 0x0000000000007992 */ /* 0x0005ec0000008000 */
[----:B--2---:R-:W2:Y:S02]  /*4000*/  FENCE.VIEW.ASYNC.S ;  /* 0x00000000000073c6 */ /* 0x004ea40000000000 */
[----:B--2---:R-:W-:Y:S01]  /*4010*/  SYNCS.ARRIVE.TRANS64.RED.A1T0 RZ, [UR34], RZ ;  /* 0x000000ffffff79a7 */ /* 0x004fe20008100422 */
[----:B-1----:R-:W-:Y:S01]  /*4020*/  LOP3.LUT P3, RZ, R6, 0x1, RZ, 0xc0, !PT ;  /* 0x0000000106ff7812 */ /* 0x002fe2000786c0ff */
[----:B------:R-:W-:-:S12]  /*4030*/  BRA.U UP3, `(.L_x_69) ;  /* 0x00000001030c7547 */ /* 0x000fd8000b800000 */
[----:B------:R-:W-:-:S04]  /*4040*/  SHF.L.U32 R5, R8, 0x1f, RZ ;  /* 0x0000001f08057819 */ /* 0x000fc800000006ff */
[----:B------:R-:W1:Y:S02]  /*4050*/  SYNCS.PHASECHK.TRANS64.TRYWAIT P0, [UR25+0x100], R5 ;  /* 0x00010005ff0075a7 */ /* 0x000e640008001119 */
[----:B-1----:R-:W-:Y:S05]  /*4060*/  @!P0 BRA `(.L_x_70) ;  /* 0x0000005000c48947 */ /* 0x002fea0003800000 */
.L_x_69:
[----:B------:R-:W-:Y:S05]  /*4070*/  BRA.U UP3, `(.L_x_71) ;  /* 0x0000000503047547 */ /* 0x000fea000b800000 */
[----:B------:R-:W-:Y:S05]  /*4080*/  BRA.U !UP4, `(.L_x_72) ;  /* 0x000000010cf47547 */ /* 0x000fea000b800000 */
[----:B------:R-:W-:Y:S01]  /*4090*/  ULEA UR4, UR24, UR49, 0x2 ;  /* 0x0000003118047291 */ /* 0x000fe2000f8e10ff */
[----:B-1----:R-:W-:-:S08]  /*40a0*/  SHF.L.U32 R4, R0, 0x1f, RZ ;  /* 0x0000001f00047819 */ /* 0x002fd000000006ff */
[----:B------:R-:W5:Y:S01]  /*40b0*/  LDL R5, [UR4] ;  /* 0x00000004ff057983 */ /* 0x000f620008100800 */
[----:B------:R-:W-:Y:S02]  /*40c0*/  ULEA UR4, UR19, UR20, 0x3 ;  /* 0x0000001413047291 */ /* 0x000fe4000f8e18ff */
[----:B------:R-:W-:Y:S01]  /*40d0*/  UPLOP3.LUT UP2, UPT, UPT, UPT, UPT, 0x40, 0x4 ;  /* 0x000000000004789c */ /* 0x000fe20003f4e870 */
[----:B------:R-:W-:-:S06]  /*40e0*/  UMOV UR17, UR36 ;  /* 0x0000002400117c82 */ /* 0x000fcc0008000000 */
[----:B------:R1:W2:Y:S01]  /*40f0*/  SYNCS.PHASECHK.TRANS64.TRYWAIT P2, [UR4], R4 ;  /* 0x00000004ff0075a7 */ /* 0x0002a20008041104 */
[----:B------:R-:W-:-:S05]  /*4100*/  UMOV UR4, UR19 ;  /* 0x0000001300047c82 */ /* 0x000fca0008000000 */
.L_x_75:
[----:B------:R-:W-:Y:S01]  /*4110*/  ULEA UR18, UR4, UR20, 0x3 ;  /* 0x0000001404127291 */ /* 0x000fe2000f8e18ff */
[----:B--234-:R-:W-:Y:S11]  /*4120*/  @P2 BRA `(.L_x_73) ;  /* 0x00000000000c2947 */ /* 0x01cff60003800000 */
[----:B------:R-:W-:Y:S04]  /*4130*/  SHF.L.U32 R7, R0, 0x1f, RZ ;  /* 0x0000001f00077819 */ /* 0x000fe800000006ff */
[----:B------:R-:W2:Y:S02]  /*4140*/  SYNCS.PHASECHK.TRANS64.TRYWAIT P0, [UR18], R7 ;  /* 0x00000007ff0075a7 */ /* 0x000ea40008001112 */
[----:B--2---:R-:W-:Y:S05]  /*4150*/  @!P0 BRA `(.L_x_74) ;  /* 0x0000005000a08947 */ /* 0x004fea0003800000 */
.L_x_73:
[----:B------:R-:W-:Y:S01]  /*4160*/  UISETP.NE.AND UP0, UPT, UR17, URZ, UPT ;  /* 0x000000ff1100728c */ /* 0x000fe2000bf05270 */
[----:B------:R-:W-:Y:S01]  /*4170*/  PLOP3.LUT P2, PT, PT, PT, PT, 0x80, 0x8 ;  /* 0x000000000008781c */ /* 0x000fe20003f4f070 */
[----:B------:R-:W-:Y:S02]  /*4180*/  UIADD3 UR5, UPT, UPT, UR4, 0x1, URZ ;  /* 0x0000000104057890 */ /* 0x000fe4000fffe0ff */
[----:B------:R-:W-:Y:S02]  /*4190*/  ULEA UR10, UR4, UR23, 0x8 ;  /* 0x00000017040a7291 */ /* 0x000fe4000f8e40ff */
[----:B------:R-:W-:Y:S01]  /*41a0*/  UISETP.NE.AND UP1, UPT, UR5, 0xa, UPT ;  /* 0x0000000a0500788c */ /* 0x000fe2000bf25270 */
[----:B------:R-:W-:Y:S01]  /*41b0*/  PLOP3.LUT P0, PT, PT, PT, UP0, 0x80, 0x8 ;  /* 0x000000000008781c */ /* 0x000fe20003f0f008 */
[----:B------:R-:W-:Y:S02]  /*41c0*/  ULEA UR14, UR4, UR22, 0xa ;  /* 0x00000016040e7291 */ /* 0x000fe4000f8e50ff */
[----:B------:R-:W-:Y:S02]  /*41d0*/  USEL UR6, URZ, 0x1, UP1 ;  /* 0x00000001ff067887 */ /* 0x000fe40008800000 */
[----:B------:R-:W-:Y:S01]  /*41e0*/  USEL UR19, UR5, URZ, UP1 ;  /* 0x000000ff05137287 */ /* 0x000fe20008800000 */
[----:B------:R-:W-:Y:S11]  /*41f0*/  ELECT P1, URZ, PT ;  /* 0x0000000000ff782f */ /* 0x000ff60003820000 */
[----:B------:R-:W-:Y:S02]  /*4200*/  @!UPT UIADD3 URZ, UPT, UPT, URZ, URZ, URZ ;  /* 0x000000fffffff290 */ /* 0x000fe4000fffe0ff */
[C---:B-----5:R-:W-:Y:S01]  /*4210*/  @P1 R2UR.BROADCAST UR4, R5.reuse ;  /* 0x00000000050412ca */ /* 0x060fe200008e0000 */
[----:B------:R-:W-:Y:S01]  /*4220*/  @UP0 ULEA UR5, UR19, UR20, 0x3 ;  /* 0x0000001413050291 */ /* 0x000fe2000f8e18ff */
[----:B------:R-:W-:Y:S01]  /*4230*/  LOP3.LUT R0, R0, UR6, RZ, 0x3c, !PT ;  /* 0x0000000600007c12 */ /* 0x000fe2000f8e3cff */
[----:B------:R-:W-:Y:S02]  /*4240*/  UIADD3 UR8, UPT, UPT, UR10, 0x40, URZ ;  /* 0x000000400a087890 */ /* 0x000fe4000fffe0ff */
[----:B------:R-:W-:Y:S01]  /*4250*/  UIADD3 UR6, UPT, UPT, UR14, 0x2, URZ ;  /* 0x000000020e067890 */ /* 0x000fe2000fffe0ff */
[----:B-1----:R-:W-:Y:S01]  /*4260*/  @P0 SHF.L.U32 R4, R0, 0x1f, RZ ;  /* 0x0000001f00040819 */ /* 0x002fe200000006ff */
[----:B------:R-:W-:Y:S01]  /*4270*/  UIADD3 UR12, UPT, UPT, UR10, 0x80, URZ ;  /* 0x000000800a0c7890 */ /* 0x000fe2000fffe0ff */
[----:B------:R-:W-:Y:S02]  /*4280*/  UMOV UR11, 0x80004020 ;  /* 0x80004020000b7882 */ /* 0x000fe40000000000 */
[----:B------:R3:W4:Y:S01]  /*4290*/  @P0 SYNCS.PHASECHK.TRANS64.TRYWAIT P2, [UR5], R4 ;  /* 0x00000004ff0005a7 */ /* 0x0007220008041105 */
[----:B------:R-:W-:Y:S11]  /*42a0*/  ELECT P0, URZ, PT ;  /* 0x0000000000ff782f */ /* 0x000ff60003800000 */
[----:B------:R-:W-:Y:S02]  /*42b0*/  @!UPT UIADD3 URZ, UPT, UPT, URZ, URZ, URZ ;  /* 0x000000fffffff290 */ /* 0x000fe4000fffe0ff */
[C---:B------:R-:W-:Y:S02]  /*42c0*/  @P0 R2UR.BROADCAST UR16, R5.reuse ;  /* 0x00000000051002ca */ /* 0x040fe400008e0000 */
[----:B------:R-:W-:Y:S01]  /*42d0*/  ELECT P0, URZ, PT ;  /* 0x0000000000ff782f */ /* 0x000fe20003800000 */
[----:B------:R-:W-:Y:S01]  /*42e0*/  UMOV UR15, 0x40004040 ;  /* 0x40004040000f7882 */ /* 0x000fe20000000000 */
[----:B------:R-:W-:Y:S01]  /*42f0*/  UMOV UR9, 0x80004020 ;  /* 0x8000402000097882 */ /* 0x000fe20000000000 */
[----:B------:R1:W-:Y:S01]  /*4300*/  UTCHMMA.2CTA gdesc[UR14], gdesc[UR10], tmem[UR4], tmem[UR32], idesc[UR33], UP2 ;  /* 0x00ff200a0e0075ea */ /* 0x0003e20009200004 */
[----:B------:R-:W-:Y:S01]  /*4310*/  UPLOP3.LUT UP2, UPT, UPT, UPT, UPT, 0x80, 0x8 ;  /* 0x000000000008789c */ /* 0x000fe20003f4f070 */
[----:B------:R-:W-:Y:S01]  /*4320*/  UMOV UR7, 0x40004040 ;  /* 0x4000404000077882 */ /* 0x000fe20000000000 */
[----:B------:R-:W-:Y:S01]  /*4330*/  UMOV UR13, 0x80004020 ;  /* 0x80004020000d7882 */ /* 0x000fe20000000000 */
[----:B------:R-:W-:Y:S04]  /*4340*/  UMOV UR5, 0x40004040 ;  /* 0x4000404000057882 */ /* 0x000fe80000000000 */
[----:B------:R2:W-:Y:S01]  /*4350*/  UTCHMMA.2CTA gdesc[UR6], gdesc[UR8], tmem[UR16], tmem[UR30], idesc[UR31], UPT ;  /* 0x00ff1e08060075ea */ /* 0x0005e2000ba00010 */
[----:B-1----:R-:W-:Y:S01]  /*4360*/  UIADD3 UR4, UPT, UPT, UR14, 0x4, URZ ;  /* 0x000000040e047890 */ /* 0x002fe2000fffe0ff */
[C---:B------:R-:W-:Y:S02]  /*4370*/  @P0 R2UR.BROADCAST UR15, R5.reuse ;  /* 0x00000000050f02ca */ /* 0x040fe400008e0000 */
[----:B------:R-:W-:Y:S01]  /*4380*/  ELECT P0, URZ, PT ;  /* 0x0000000000ff782f */ /* 0x000fe20003800000 */
[----:B------:R-:W-:Y:S02]  /*4390*/  UIADD3 UR10, UPT, UPT, UR10, 0xc0, URZ ;  /* 0x000000c00a0a7890 */ /* 0x000fe4000fffe0ff */
[----:B--2---:R-:W-:Y:S10]  /*43a0*/  UIADD3 UR6, UPT, UPT, UR14, 0x6, URZ ;  /* 0x000000060e067890 */ /* 0x004ff4000fffe0ff */
[----:B------:R-:W-:Y:S01]  /*43b0*/  @P0 R2UR.BROADCAST UR9, R5 ;  /* 0x00000000050902ca */ /* 0x000fe200008e0000 */
[----:B------:R-:W-:Y:S01]  /*43c0*/  UIADD3 UR8, UPT, UPT, UR18, 0x50, URZ ;  /* 0x0000005012087890 */ /* 0x000fe2000fffe0ff */
[----:B------:R1:W-:Y:S11]  /*43d0*/  UTCHMMA.2CTA gdesc[UR4], gdesc[UR12], tmem[UR15], tmem[UR28], idesc[UR29], UPT ;  /* 0x00ff1c0c040075ea */ /* 0x0003f6000ba0000f */
[----:B------:R3:W-:Y:S01]  /*43e0*/  UTCHMMA.2CTA gdesc[UR6], gdesc[UR10], tmem[UR9], tmem[UR26], idesc[UR27], UPT ;  /* 0x00ff1a0a060075ea */ /* 0x0007e2000ba00009 */
[----:B------:R3:W-:Y:S01]  /*43f0*/  UTCBAR.2CTA.MULTICAST [UR8], URZ, UR21 ;  /* 0x000000ff080073e9 */ /* 0x0007e20008200815 */
[----:B-1----:R-:W-:Y:S02]  /*4400*/  UIADD3 UR4, UPT, UPT, UR17, 0x1, URZ ;  /* 0x0000000111047890 */ /* 0x002fe4000fffe0ff */
[----:B------:R-:W-:Y:S02]  /*4410*/  UIADD3 UR5, UPT, UPT, UR17, -0x1, URZ ;  /* 0xffffffff11057890 */ /* 0x000fe4000fffe0ff */
[----:B------:R-:W-:Y:S03]  /*4420*/  UISETP.GT.U32.AND UP0, UPT, UR4, 0x1, UPT ;  /* 0x000000010400788c */ /* 0x000fe6000bf04070 */
[----:B------:R-:W-:Y:S02]  /*4430*/  UMOV UR4, UR19 ;  /* 0x0000001300047c82 */ /* 0x000fe40008000000 */
[----:B------:R-:W-:Y:S04]  /*4440*/  UMOV UR17, UR5 ;  /* 0x0000000500117c82 */ /* 0x000fe80008000000 */
[----:B------:R-:W-:Y:S05]  /*4450*/  BRA.U UP0, `(.L_x_75) ;  /* 0xfffffffd002c7547 */ /* 0x000fea000b83ffff */
.L_x_72:
[----:B------:R-:W-:-:S09]  /*4460*/  UIADD3 UR4, UPT, UPT, UR25, 0xf0, URZ ;  /* 0x000000f019047890 */ /* 0x000fd2000fffe0ff */
[----:B------:R2:W-:Y:S01]  /*4470*/  UTCBAR.2CTA.MULTICAST [UR4], URZ, UR35 ;  /* 0x000000ff040073e9 */ /* 0x0005e20008200823 */
[----:B------:R-:W-:Y:S02]  /*4480*/  NOP ;  /* 0x0000000000007918 */ /* 0x000fe40000000000 */
.L_x_71:
[----:B--2---:R-:W-:Y:S01]  /*4490*/  UIADD3 UR4, UPT, UPT, UR24, 0x1, URZ ;  /* 0x0000000118047890 */ /* 0x004fe2000fffe0ff */
[----:B------:R-:W-:-:S03]  /*44a0*/  LOP3.LUT R2, R2, 0x1, RZ, 0x3c, !PT ;  /* 0x0000000102027812 */ /* 0x000fc600078e3cff */
[----:B------:R-:W-:-:S04]  /*44b0*/  UISETP.NE.AND UP0, UPT, UR4, 0x2, UPT ;  /* 0x000000020400788c */ /* 0x000fc8000bf05270 */
[----:B------:R-:W-:Y:S02]  /*44c0*/  USEL UR5, URZ, 0x1, UP0 ;  /* 0x00000001ff057887 */ /* 0x000fe40008000000 */
[----:B------:R-:W-:-:S04]  /*44d0*/  USEL UR24, UR4, URZ, UP0 ;  /* 0x000000ff04187287 */ /* 0x000fc80008000000 */
[----:B------:R-:W-:Y:S01]  /*44e0*/  LOP3.LUT R8, R8, UR5, RZ, 0x3c, !PT ;  /* 0x0000000508087c12 */ /* 0x000fe2000f8e3cff */
[----:B------:R-:W-:Y:S07]  /*44f0*/  @P3 BRA `(.L_x_76) ;  /* 0xfffffff800983947 */ /* 0x000fee000383ffff */
[----:B---3--:R-:W2:Y:S01]  /*4500*/  S2UR UR8, SR_CgaCtaId ;  /* 0x00000000000879c3 */ /* 0x008ea20000008800 */
[----:B------:R-:W-:Y:S01]  /*4510*/  ELECT P0, URZ, PT ;  /* 0x0000000000ff782f */ /* 0x000fe20003800000 */
[----:B------:R-:W-:Y:S01]  /*4520*/  HFMA2 R0, -RZ, RZ, 0, 5.9604644775390625e-08 ;  /* 0x00000001ff007431 */ /* 0x000fe200000001ff */
[----:B------:R-:W-:-:S05]  /*4530*/  UMOV UR4, 0x40 ;  /* 0x0000004000047882 */ /* 0x000fca0000000000 */
[----:B------:R-:W-:Y:S01]  /*4540*/  UVIRTCOUNT.DEALLOC.SMPOOL 0x80 ;  /* 0x000000800000784c */ /* 0x000fe20000000000 */
[----:B------:R-:W-:Y:S02]  /*4550*/  UISETP.NE.AND UP0, UPT, UR40, URZ, UPT ;  /* 0x000000ff2800728c */ /* 0x000fe4000bf05270 */
[----:B--2---:R-:W-:-:S09]  /*4560*/  ULEA UR8, UR8, UR4, 0x18 ;  /* 0x0000000408087291 */ /* 0x004fd2000f8ec0ff */
[----:B------:R2:W-:Y:S01]  /*4570*/  @P0 STS.U8 [UR8+0x1c], R0 ;  /* 0x00001c00ff000988 */ /* 0x0005e20008000008 */
[----:B------:R-:W-:Y:S05]  /*4580*/  BRA.U UP0, `(.L_x_77) ;  /* 0x0000000100587547 */ /* 0x000fea000b800000 */
[----:B------:R-:W-:Y:S01]  /*4590*/  UIADD3 UR5, UPT, UPT, UR20, 0x100, URZ ;  /* 0x0000010014057890 */ /* 0x000fe2000fffe0ff */
[----:B-1----:R-:W-:-:S03]  /*45a0*/  SHF.L.U32 R5, R8, 0x1f, RZ ;  /* 0x0000001f08057819 */ /* 0x002fc600000006ff */
[----:B------:R-:W-:-:S09]  /*45b0*/  ULEA UR4, UR24, UR5, 0x3 ;  /* 0x0000000518047291 */ /* 0x000fd2000f8e18ff */
[----:B------:R-:W1:Y:S02]  /*45c0*/  SYNCS.PHASECHK.TRANS64.TRYWAIT P0, [UR4], R5 ;  /* 0x00000005ff0075a7 */ /* 0x000e640008001104 */
[----:B-1----:R-:W-:Y:S05]  /*45d0*/  @!P0 BRA `(.L_x_78) ;  /* 0x0000004c00988947 */ /* 0x002fea0003800000 */
.L_x_167:
[----:B------:R-:W-:-:S04]  /*45e0*/  UIADD3 UR4, UPT, UPT, UR24, 0x1, URZ ;  /* 0x0000000118047890 */ /* 0x000fc8000fffe0ff */
[----:B------:R-:W-:-:S04]  /*45f0*/  UISETP.NE.AND UP1, UPT, UR4, 0x2, UPT ;  /* 0x000000020400788c */ /* 0x000fc8000bf25270 */
[----:B------:R-:W-:Y:S02]  /*4600*/  USEL UR6, URZ, 0x1, UP1 ;  /* 0x00000001ff067887 */ /* 0x000fe40008800000 */
[----:B------:R-:W-:-:S04]  /*4610*/  USEL UR4, UR4, URZ, UP1 ;  /* 0x000000ff04047287 */ /* 0x000fc80008800000 */
[----:B------:R-:W-:Y:S01]  /*4620*/  ULEA UR4, UR4, UR5, 0x3 ;  /* 0x0000000504047291 */ /* 0x000fe2000f8e18ff */
[----:B-1----:R-:W-:-:S04]  /*4630*/  LOP3.LUT R5, R8, UR6, RZ, 0x3c, !PT ;  /* 0x0000000608057c12 */ /* 0x002fc8000f8e3cff */
[----:B------:R-:W-:Y:S01]  /*4640*/  SHF.L.U32 R5, R5, 0x1f, RZ ;  /* 0x0000001f05057819 */ /* 0x000fe200000006ff */
[----:B--2---:R-:W-:-:S04]  /*4650*/  IMAD.U32 R0, RZ, RZ, UR4 ;  /* 0x00000004ff007e24 */ /* 0x004fc8000f8e00ff */
[----:B------:R1:W2:Y:S03]  /*4660*/  SYNCS.PHASECHK.TRANS64.TRYWAIT P0, [R0+URZ], R5 ;  /* 0x00000005000075a7 */ /* 0x0002a600080011ff */
[----:B--2---:R-:W-:Y:S05]  /*4670*/  @!P0 NANOSLEEP.SYNCS 0x989680 ;  /* 0x009896800000895d */ /* 0x004fea0003900000 */
[----:B------:R-:W2:Y:S02]  /*4680*/  @!P0 SYNCS.PHASECHK.TRANS64 P0, [R0+URZ], R5 ;  /* 0x00000005000085a7 */ /* 0x000ea400080010ff */
[----:B--2---:R-:W-:Y:S05]  /*4690*/  @P0 BRA `(.L_x_79) ;  /* 0x0000000000200947 */ /* 0x004fea0003800000 */
.L_x_80:
[----:B--2---:R2:W3:Y:S02]  /*46a0*/  SYNCS.PHASECHK.TRANS64.TRYWAIT P0, [R0+URZ], R5 ;  /* 0x00000005000075a7 */ /* 0x0044e400080011ff */
[----:B---3--:R-:W-:Y:S05]  /*46b0*/  @!P0 NANOSLEEP.SYNCS 0x989680 ;  /* 0x009896800000895d */ /* 0x008fea0003900000 */
[----:B------:R-:W3:Y:S02]  /*46c0*/  @!P0 SYNCS.PHASECHK.TRANS64 P0, [R0+URZ], R5 ;  /* 0x00000005000085a7 */ /* 0x000ee400080010ff */
[----:B---3--:R-:W-:Y:S05]  /*46d0*/  @!P0 BRA `(.L_x_80) ;  /* 0xfffffffc00f08947 */ /* 0x008fea000383ffff */
[----:B------:R-:W-:Y:S05]  /*46e0*/  BRA `(.L_x_79) ;  /* 0x00000000000c7947 */ /* 0x000fea0003800000 */
.L_x_77:
[----:B------:R-:W-:-:S04]  /*46f0*/  UIADD3 UR4, UPT, UPT, UR20, 0x110, URZ ;  /* 0x0000011014047890 */ /* 0x000fc8000fffe0ff */
[----:B------:R-:W-:-:S09]  /*4700*/  UPRMT UR4, UR37, 0x654, UR4 ;  /* 0x0000065425047896 */ /* 0x000fd20008000004 */
[----:B------:R-:W-:Y:S03]  /*4710*/  SYNCS.ARRIVE.TRANS64.RED.A1T0 RZ, [UR4], RZ ;  /* 0x000000ffffff79a7 */ /* 0x000fe60008100404 */
.L_x_79:
[----:B-12---:R-:W-:Y:S01]  /*4720*/  SHF.L.U32 R5, RZ, 0x1f, RZ ;  /* 0x0000001fff057819 */ /* 0x006fe200000006ff */
[----:B------:R-:W-:Y:S01]  /*4730*/  UIADD3 UR4, UPT, UPT, UR20, 0x110, URZ ;  /* 0x0000011014047890 */ /* 0x000fe2000fffe0ff */
[----:B------:R-:W-:Y:S02]  /*4740*/  PLOP3.LUT P0, PT, PT, PT, UP0, 0x80, 0x8 ;  /* 0x000000000008781c */ /* 0x000fe40003f0f008 */
[----:B------:R-:W1:Y:S02]  /*4750*/  SYNCS.PHASECHK.TRANS64.TRYWAIT P1, [UR20+0x110], R5 ;  /* 0x00011005ff0075a7 */ /* 0x000e640008021114 */
[----:B-1----:R-:W-:Y:S09]  /*4760*/  @!P1 BRA `(.L_x_81) ;  /* 0x0000004c004c9947 */ /* 0x002ff20003800000 */
.L_x_169:
[----:B------:R-:W-:Y:S01]  /*4770*/  @!UP0 UPRMT UR4, UR37, 0x654, UR4 ;  /* 0x0000065425048896 */ /* 0x000fe20008000004 */
[----:B------:R-:W-:Y:S01]  /*4780*/  LOP3.LUT R2, R3, 0xffff, RZ, 0xc0, !PT ;  /* 0x0000ffff03027812 */ /* 0x000fe200078ec0ff */
[----:B------:R-:W-:Y:S02]  /*4790*/  IMAD.MOV.U32 R3, RZ, RZ, 0xffff ;  /* 0x0000ffffff037424 */ /* 0x000fe400078e00ff */
[----:B-1----:R-:W-:Y:S01]  /*47a0*/  IMAD.MOV.U32 R5, RZ, RZ, 0x1 ;  /* 0x00000001ff057424 */ /* 0x002fe200078e00ff */
[----:B------:R-:W-:-:S04]  /*47b0*/  SHF.R.U32.HI R2, RZ, 0x5, R2 ;  /* 0x00000005ff027819 */ /* 0x000fc80000011602 */
[----:B------:R-:W-:Y:S01]  /*47c0*/  @!P0 SYNCS.ARRIVE.TRANS64.RED.A1T0 RZ, [UR4], RZ ;  /* 0x000000ffffff89a7 */ /* 0x000fe20008100404 */
[----:B------:R-:W-:Y:S01]  /*47d0*/  NOP ;  /* 0x0000000000007918 */ /* 0x000fe20000000000 */
[----:B------:R-:W1:Y:S01]  /*47e0*/  LDS R0, [UR8+0x14] ;  /* 0x00001408ff007984 */ /* 0x000e620008000800 */
[-C--:B------:R-:W-:Y:S02]  /*47f0*/  SHF.L.U32 R3, R3, R2.reuse, RZ ;  /* 0x0000000203037219 */ /* 0x080fe400000006ff */
[----:B------:R-:W-:Y:S02]  /*4800*/  SHF.L.U32 R5, R5, R2, RZ ;  /* 0x0000000205057219 */ /* 0x000fe400000006ff */
[----:B-1----:R-:W-:-:S04]  /*4810*/  LOP3.LUT R0, R0, R3, RZ, 0xc0, !PT ;  /* 0x0000000300007212 */ /* 0x002fc800078ec0ff */
[----:B------:R-:W-:-:S13]  /*4820*/  ISETP.NE.AND P0, PT, R0, R3, PT ;  /* 0x000000030000720c */ /* 0x000fda0003f05270 */
[----:B------:R-:W-:Y:S05]  /*4830*/  @P0 BRA `(.L_x_82) ;  /* 0x00000000005c0947 */ /* 0x000fea0003800000 */
[----:B------:R-:W1:Y:S02]  /*4840*/  LDS R0, [UR8+0x18] ;  /* 0x00001808ff007984 */ /* 0x000e640008000800 */
[----:B-1----:R-:W-:-:S04]  /*4850*/  LOP3.LUT R0, R0, R5, RZ, 0xc0, !PT ;  /* 0x0000000500007212 */ /* 0x002fc800078ec0ff */
[----:B------:R-:W-:-:S13]  /*4860*/  ISETP.NE.AND P0, PT, R0, R5, PT ;  /* 0x000000050000720c */ /* 0x000fda0003f05270 */
[----:B------:R-:W-:Y:S05]  /*4870*/  @P0 BRA `(.L_x_83) ;  /* 0x0000000000400947 */ /* 0x000fea0003800000 */
[----:B------:R-:W-:Y:S01]  /*4880*/  R2UR UR4, R3 ;  /* 0x00000000030472ca */ /* 0x000fe200000e0000 */
[----:B------:R-:W1:Y:S01]  /*4890*/  S2R R2, SR_LANEID ;  /* 0x0000000000027919 */ /* 0x000e620000000000 */
[----:B------:R-:W-:-:S04]  /*48a0*/  LOP3.LUT R5, RZ, R5, RZ, 0x33, !PT ;  /* 0x00000005ff057212 */ /* 0x000fc800078e33ff */
[----:B------:R-:W2:Y:S07]  /*48b0*/  REDUX UR6, R5 ;  /* 0x00000000050673c4 */ /* 0x000eae0000000000 */
[----:B------:R-:W-:-:S03]  /*48c0*/  ULOP3.LUT UR5, URZ, UR4, URZ, 0x33, !UPT ;  /* 0x00000004ff057292 */ /* 0x000fc6000f8e33ff */
[----:B------:R-:W-:Y:S02]  /*48d0*/  VOTEU.ANY UR4, UPT, PT ;  /* 0x0000000000047886 */ /* 0x000fe400038e0100 */
[----:B------:R-:W-:Y:S01]  /*48e0*/  UFLO.U32 UR4, UR4 ;  /* 0x00000004000472bd */ /* 0x000fe200080e0000 */
[----:B------:R-:W-:-:S04]  /*48f0*/  IMAD.U32 R0, RZ, RZ, UR5 ;  /* 0x00000005ff007e24 */ /* 0x000fc8000f8e00ff */
[----:B------:R-:W3:Y:S02]  /*4900*/  REDUX UR7, R0 ;  /* 0x00000000000773c4 */ /* 0x000ee40000000000 */
[----:B------:R1:W-:Y:S02]  /*4910*/  UTCATOMSWS.AND URZ, UR5 ;  /* 0x0000000500ff79e3 */ /* 0x0003e40008000000 */
[----:B-1----:R-:W-:Y:S01]  /*4920*/  ISETP.EQ.U32.AND P0, PT, R2, UR4, PT ;  /* 0x0000000402007c0c */ /* 0x002fe2000bf02070 */
[----:B--2---:R-:W-:Y:S02]  /*4930*/  IMAD.U32 R2, RZ, RZ, UR6 ;  /* 0x00000006ff027e24 */ /* 0x004fe4000f8e00ff */
[----:B---3--:R-:W-:-:S10]  /*4940*/  IMAD.U32 R3, RZ, RZ, UR7 ;  /* 0x00000007ff037e24 */ /* 0x008fd4000f8e00ff */
[----:B------:R1:W-:Y:S04]  /*4950*/  @P0 ATOMS.AND RZ, [UR8+0x14], R3 ;  /* 0x00001403ffff098c */ /* 0x0003e8000a800008 */
[----:B------:R1:W-:Y:S01]  /*4960*/  @P0 ATOMS.AND RZ, [UR8+0x18], R2 ;  /* 0x00001802ffff098c */ /* 0x0003e2000a800008 */
[----:B------:R-:W-:Y:S05]  /*4970*/  BRA `(.L_x_84) ;  /* 0x0000000000147947 */ /* 0x000fea0003800000 */
.L_x_83:
[----:B------:R-:W-:Y:S02]  /*4980*/  MOV R2, 0x49a0 ;  /* 0x000049a000027802 */ /* 0x000fe40000000f00 */
[----:B----45:R-:W-:Y:S05]  /*4990*/  CALL.REL.NOINC `($__internal_0_$__cuda_sm10x_tcgen05_guardrail_trap_col_being_dealloced_not_returned_by_alloc) ;  /* 0x0000004c00bc7944 */ /* 0x030fea0003c00000 */
[----:B------:R-:W-:Y:S05]  /*49a0*/  BRA `(.L_x_84) ;  /* 0x0000000000087947 */ /* 0x000fea0003800000 */
.L_x_82:
[----:B------:R-:W-:Y:S02]  /*49b0*/  MOV R2, 0x49d0 ;  /* 0x000049d000027802 */ /* 0x000fe40000000f00 */
[----:B----45:R-:W-:Y:S05]  /*49c0*/  CALL.REL.NOINC `($__internal_2_$__cuda_sm10x_tcgen05_guardrail_trap_unallocated_columns_being_dealloced) ;  /* 0x0000004c00c87944 */ /* 0x030fea0003c00000 */
.L_x_84:
[----:B------:R-:W-:Y:S01]  /*49d0*/  NOP ;  /* 0x0000000000007918 */ /* 0x000fe20000000000 */
[----:B------:R-:W-:Y:S05]  /*49e0*/  EXIT ;  /* 0x000000000000794d */ /* 0x000fea0003800000 */
.L_x_56:
[----:B------:R-:W-:-:S09]  /*49f0*/  UISETP.NE.OR UP0, UPT, UR18, 0x3, !UP3 ;  /* 0x000000031200788c */ /* 0x000fd2000df05670 */
[----:B------:R-:W-:Y:S05]  /*4a00*/  BRA.U UP0, `(.L_x_85) ;  /* 0x0000001100807547 */ /* 0x000fea000b800000 */
[----:B------:R-:W2:Y:S01]  /*4a10*/  LDCU.64 UR4, c[0x0][0x988] ;  /* 0x00013100ff0477ac */ /* 0x000ea20008000a00 */
[----:B------:R-:W3:Y:S01]  /*4a20*/  S2UR UR6, SR_CgaCtaId ;  /* 0x00000000000679c3 */ /* 0x000ee20000008800 */
[----:B------:R-:W-:Y:S01]  /*4a30*/  HFMA2 R10, -RZ, RZ, 0, 5.9604644775390625e-08 ;  /* 0x00000001ff0a7431 */ /* 0x000fe200000001ff */
[----:B------:R-:W-:Y:S01]  /*4a40*/  MOV R8, RZ ;  /* 0x000000ff00087202 */ /* 0x000fe20000000f00 */
[----:B------:R-:W4:Y:S01]  /*4a50*/  LDCU UR30, c[0x0][0x370] ;  /* 0x00006e00ff1e77ac */ /* 0x000f220008000800 */
[----:B------:R-:W-:Y:S01]  /*4a60*/  HFMA2 R3, -RZ, RZ, 0, 0.0078125 ;  /* 0x00002000ff037431 */ /* 0x000fe200000001ff */
[----:B------:R-:W1:Y:S03]  /*4a70*/  LDCU.128 UR32, c[0x0][0xc10] ;  /* 0x00018200ff2077ac */ /* 0x000e660008000c00 */
[----:B------:R-:W4:Y:S01]  /*4a80*/  LDC.64 R12, c[0x0][0x348] ;  /* 0x0000d200ff0c7b82 */ /* 0x000f220000000a00 */
[----:B------:R-:W1:Y:S01]  /*4a90*/  LDCU UR27, c[0x0][0x374] ;  /* 0x00006e80ff1b77ac */ /* 0x000e620008000800 */
[----:B------:R-:W4:Y:S01]  /*4aa0*/  LDCU.64 UR28, c[0x0][0x990] ;  /* 0x00013200ff1c77ac */ /* 0x000f220008000a00 */
[----:B------:R-:W4:Y:S01]  /*4ab0*/  LDCU UR17, c[0x0][0xc0c] ;  /* 0x00018180ff1177ac */ /* 0x000f220008000800 */
[----:B--2---:R-:W-:Y:S01]  /*4ac0*/  UISETP.NE.U32.AND UP0, UPT, UR4, URZ, UPT ;  /* 0x000000ff0400728c */ /* 0x004fe2000bf05070 */
[----:B------:R-:W2:Y:S01]  /*4ad0*/  LDCU.128 UR40, c[0x0][0xa80] ;  /* 0x00015000ff2877ac */ /* 0x000ea20008000c00 */
[----:B------:R-:W2:Y:S01]  /*4ae0*/  LDCU UR48, c[0x0][0xc20] ;  /* 0x00018400ff3077ac */ /* 0x000ea20008000800 */
[----:B------:R-:W2:Y:S01]  /*4af0*/  LDCU UR4, c[0x0][0xc30] ;  /* 0x00018600ff0477ac */ /* 0x000ea20008000800 */
[----:B------:R-:W2:Y:S01]  /*4b00*/  LDCU.128 UR44, c[0x0][0xa90] ;  /* 0x00015200ff2c77ac */ /* 0x000ea20008000c00 */
[----:B------:R-:W-:Y:S01]  /*4b10*/  UMOV UR24, 0x400 ;  /* 0x0000040000187882 */ /* 0x000fe20000000000 */
[----:B-1----:R-:W-:-:S02]  /*4b20*/  UIMAD.WIDE.U32 UR8, UR27, UR35, URZ ;  /* 0x000000231b0872a5 */ /* 0x002fc4000f8e00ff */
[----:B---3--:R-:W-:Y:S02]  /*4b30*/  ULEA UR24, UR6, UR24, 0x18 ;  /* 0x0000001806187291 */ /* 0x008fe4000f8ec0ff */
[----:B----4-:R-:W-:Y:S02]  /*4b40*/  UIMAD.WIDE.U32 UR6, UR30, UR32, URZ ;  /* 0x000000201e0672a5 */ /* 0x010fe4000f8e00ff */
[----:B------:R-:W-:Y:S02]  /*4b50*/  UISETP.NE.AND.EX UP5, UPT, UR5, URZ, UPT, UP0 ;  /* 0x000000ff0500728c */ /* 0x000fe4000bfa5300 */
[----:B------:R-:W-:Y:S02]  /*4b60*/  UISETP.NE.U32.AND UP6, UPT, UR28, URZ, UPT ;  /* 0x000000ff1c00728c */ /* 0x000fe4000bfc5070 */
[----:B------:R-:W-:Y:S02]  /*4b70*/  UIADD3 UR31, UPT, UPT, UR24, 0xe8, URZ ;  /* 0x000000e8181f7890 */ /* 0x000fe4000fffe0ff */
[----:B------:R-:W-:-:S02]  /*4b80*/  UISETP.NE.AND UP0, UPT, UR39, 0x1, UPT ;  /* 0x000000012700788c */ /* 0x000fc4000bf05270 */
[----:B------:R-:W-:Y:S02]  /*4b90*/  UISETP.GE.AND UP2, UPT, UR39, 0x1, UPT ;  /* 0x000000012700788c */ /* 0x000fe4000bf46270 */
[----:B------:R-:W-:Y:S01]  /*4ba0*/  UISETP.NE.AND UP0, UPT, UR17, 0x1, UPT ;  /* 0x000000011100788c */ /* 0x000fe2000bf05270 */
[----:B------:R-:W-:Y:S01]  /*4bb0*/  UMOV UR6, UR7 ;  /* 0x0000000700067c82 */ /* 0x000fe20008000000 */
[----:B------:R-:W-:Y:S01]  /*4bc0*/  UMOV UR36, UR9 ;  /* 0x0000000900247c82 */ /* 0x000fe20008000000 */
[----:B------:R-:W-:Y:S02]  /*4bd0*/  UISETP.NE.AND UP2, UPT, UR34, 0x1, UPT ;  /* 0x000000012200788c */ /* 0x000fe4000bf45270 */
[----:B--2---:R-:W-:Y:S01]  /*4be0*/  UISETP.NE.AND UP0, UPT, UR40, 0x1, UPT ;  /* 0x000000012800788c */ /* 0x004fe2000bf05270 */
[----:B------:R-:W-:Y:S01]  /*4bf0*/  UMOV UR26, URZ ;  /* 0x000000ff001a7c82 */ /* 0x000fe20008000000 */
[----:B------:R-:W1:Y:S01]  /*4c00*/  LDCU UR49, c[0x0][0xaa0] ;  /* 0x00015400ff3177ac */ /* 0x000e620008000800 */
[----:B------:R-:W-:Y:S01]  /*4c10*/  UPLOP3.LUT UP4, UPT, UPT, UPT, UPT, 0x40, 0x4 ;  /* 0x000000000004789c */ /* 0x000fe20003f8e870 */
[----:B------:R-:W2:Y:S01]  /*4c20*/  LDCU.64 UR18, c[0x0][0xc28] ;  /* 0x00018500ff1277ac */ /* 0x000ea20008000a00 */
[----:B------:R-:W-:-:S02]  /*4c30*/  UISETP.NE.AND.EX UP6, UPT, UR29, URZ, UPT, UP6 ;  /* 0x000000ff1d00728c */ /* 0x000fc4000bfc5360 */
[----:B------:R-:W-:Y:S02]  /*4c40*/  UPRMT UR31, URZ, 0x654, UR31 ;  /* 0x00000654ff1f7896 */ /* 0x000fe4000800001f */
[----:B------:R-:W-:Y:S02]  /*4c50*/  USHF.R.U32.HI UR37, URZ, UR33, UR6 ;  /* 0x00000021ff257299 */ /* 0x000fe40008011606 */
[----:B------:R-:W-:Y:S02]  /*4c60*/  USHF.R.U32.HI UR36, URZ, UR48, UR36 ;  /* 0x00000030ff247299 */ /* 0x000fe40008011624 */
[----:B------:R-:W-:Y:S02]  /*4c70*/  UISETP.NE.AND UP3, UPT, UR4, 0x1, UPT ;  /* 0x000000010400788c */ /* 0x000fe4000bf65270 */
[----:B------:R-:W-:Y:S02]  /*4c80*/  UISETP.NE.AND UP2, UPT, UR43, 0x1, UPT ;  /* 0x000000012b00788c */ /* 0x000fe4000bf45270 */
[----:B------:R-:W-:-:S11]  /*4c90*/  UISETP.NE.AND UP0, UPT, UR46, 0x1, UPT ;  /* 0x000000012e00788c */ /* 0x000fd6000bf05270 */
.L_x_94:
[----:B------:R-:W-:Y:S04]  /*4ca0*/  SHF.L.U32 R5, R8, 0x1f, RZ ;  /* 0x0000001f08057819 */ /* 0x000fe800000006ff */
[----:B---3--:R-:W3:Y:S02]  /*4cb0*/  SYNCS.PHASECHK.TRANS64.TRYWAIT P0, [UR24+0xe0], R5 ;  /* 0x0000e005ff0075a7 */ /* 0x008ee40008001118 */
[----:B---3--:R-:W-:Y:S05]  /*4cc0*/  @!P0 BRA `(.L_x_86) ;  /* 0x00000048000c8947 */ /* 0x008fea0003800000 */
.L_x_171:
[----:B---3--:R-:W3:Y:S01]  /*4cd0*/  LDS.128 R4, [UR24+0x120] ;  /* 0x00012018ff047984 */ /* 0x008ee20008000c00 */
[----:B------:R-:W-:Y:S01]  /*4ce0*/  UISETP.GE.AND UP0, UPT, UR39, 0x1, UPT ;  /* 0x000000012700788c */ /* 0x000fe2000bf06270 */
[----:B------:R-:W-:Y:S01]  /*4cf0*/  @!PT LDS RZ, [RZ] ;  /* 0x00000000fffff984 */ /* 0x000fe20000000800 */
[----:B------:R-:W-:Y:S01]  /*4d00*/  @!PT LDS RZ, [RZ] ;  /* 0x00000000fffff984 */ /* 0x000fe20000000800 */
[----:B------:R-:W-:Y:S01]  /*4d10*/  @!PT LDS RZ, [RZ] ;  /* 0x00000000fffff984 */ /* 0x000fe20000000800 */
[----:B------:R-:W-:Y:S01]  /*4d20*/  @!PT LDS RZ, [RZ] ;  /* 0x00000000fffff984 */ /* 0x000fe20000000800 */
[----:B------:R4:W-:Y:S06]  /*4d30*/  MEMBAR.ALL.CTA ;  /* 0x0000000000007992 */ /* 0x0009ec0000008000 */
[----:B----4-:R-:W4:Y:S02]  /*4d40*/  FENCE.VIEW.ASYNC.S ;  /* 0x00000000000073c6 */ /* 0x010f240000000000 */
[----:B----4-:R-:W-:Y:S01]  /*4d50*/  SYNCS.ARRIVE.TRANS64.RED.A1T0 RZ, [UR31], RZ ;  /* 0x000000ffffff79a7 */ /* 0x010fe2000810041f */
[----:B---3--:R-:W-:Y:S11]  /*4d60*/  LOP3.LUT P0, RZ, R6, 0x1, RZ, 0xc0, !PT ;  /* 0x0000000106ff7812 */ /* 0x008ff6000780c0ff */
[----:B------:R-:W-:Y:S02]  /*4d70*/  @!UPT UIADD3 URZ, UPT, UPT, URZ, URZ, URZ ;  /* 0x000000fffffff290 */ /* 0x000fe4000fffe0ff */
[----:B------:R-:W-:Y:S01]  /*4d80*/  VOTEU.ANY UP2, P0 ;  /* 0x0000000000ff7886 */ /* 0x000fe20000040100 */
[----:B------:R-:W-:Y:S11]  /*4d90*/  PLOP3.LUT P0, PT, PT, PT, UP2, 0x80, 0x8 ;  /* 0x000000000008781c */ /* 0x000ff60003f0f028 */
[----:B------:R-:W-:Y:S02]  /*4da0*/  @!UPT UIADD3 URZ, UPT, UPT, URZ, URZ, URZ ;  /* 0x000000fffffff290 */ /* 0x000fe4000fffe0ff */
[----:B------:R-:W-:Y:S02]  /*4db0*/  @P0 MOV R2, R4 ;  /* 0x0000000400020202 */ /* 0x000fe40000000f00 */
[----:B------:R-:W-:Y:S02]  /*4dc0*/  @P0 LOP3.LUT R0, R5, 0xffff, RZ, 0xc0, !PT ;  /* 0x0000ffff05000812 */ /* 0x000fe400078ec0ff */
[----:B------:R-:W-:Y:S02]  /*4dd0*/  @P0 R2UR UR5, R2 ;  /* 0x00000000020502ca */ /* 0x000fe400000e0000 */
[----:B------:R-:W-:Y:S11]  /*4de0*/  @P0 R2UR UR4, R0 ;  /* 0x00000000000402ca */ /* 0x000ff600000e0000 */
[----:B------:R-:W-:Y:S02]  /*4df0*/  @UP2 UMOV UR16, UR5 ;  /* 0x0000000500102c82 */ /* 0x000fe40008000000 */
[----:B------:R-:W-:Y:S01]  /*4e00*/  @UP2 UMOV UR15, UR4 ;  /* 0x00000004000f2c82 */ /* 0x000fe20008000000 */
[----:B------:R-:W-:Y:S05]  /*4e10*/  BRA.U !UP0, `(.L_x_87) ;  /* 0x0000000108c07547 */ /* 0x000fea000b800000 */
[----:B------:R-:W-:Y:S02]  /*4e20*/  UIMAD.WIDE.U32 UR8, UR15, UR35, URZ ;  /* 0x000000230f0872a5 */ /* 0x000fe4000f8e00ff */
[----:B------:R-:W-:Y:S02]  /*4e30*/  UP2UR UR14, UPR, URZ, 0x4 ;  /* 0x00000004ff0e7883 */ /* 0x000fe40008000000 */
[----:B------:R-:W-:Y:S02]  /*4e40*/  UISETP.NE.AND UP2, UPT, UR34, 0x1, UPT ;  /* 0x000000012200788c */ /* 0x000fe4000bf45270 */
[----:B------:R-:W-:Y:S02]  /*4e50*/  UIMAD.WIDE.U32 UR10, UR16, UR32, URZ ;  /* 0x00000020100a72a5 */ /* 0x000fe4000f8e00ff */
[----:B------:R-:W-:Y:S02]  /*4e60*/  USEL UR4, UR27, UR36, !UP2 ;  /* 0x000000241b047287 */ /* 0x000fe4000d000000 */
[----:B------:R-:W-:Y:S02]  /*4e70*/  UISETP.NE.AND UP0, UPT, UR17, 0x1, UPT ;  /* 0x000000011100788c */ /* 0x000fe4000bf05270 */
[----:B------:R-:W-:Y:S02]  /*4e80*/  UP2UR UR22, UPR, URZ, 0x2 ;  /* 0x00000002ff167883 */ /* 0x000fe40008000000 */
[----:B------:R-:W-:Y:S02]  /*4e90*/  UISETP.NE.AND UP1, UPT, UR39, 0x1, UPT ;  /* 0x000000012700788c */ /* 0x000fe4000bf25270 */
[----:B--2---:R-:W-:Y:S02]  /*4ea0*/  UIMAD.WIDE.U32 UR12, UR4, UR18, URZ ;  /* 0x00000012040c72a5 */ /* 0x004fe4000f8e00ff */
[----:B------:R-:W-:Y:S01]  /*4eb0*/  USEL UR7, UR30, UR37, !UP0 ;  /* 0x000000251e077287 */ /* 0x000fe2000c000000 */
[----:B------:R-:W-:Y:S02]  /*4ec0*/  UMOV UR5, UR9 ;  /* 0x0000000900057c82 */ /* 0x000fe40008000000 */
[----:B------:R-:W-:Y:S02]  /*4ed0*/  USHF.R.U32.HI UR6, URZ, UR48, UR5 ;  /* 0x00000030ff067299 */ /* 0x000fe40008011605 */
[----:B------:R-:W-:Y:S02]  /*4ee0*/  UIMAD.WIDE.U32 UR20, UR7, UR18, URZ ;  /* 0x00000012071472a5 */ /* 0x000fe4000f8e00ff */
[----:B------:R-:W-:Y:S02]  /*4ef0*/  USEL UR6, UR15, UR6, !UP2 ;  /* 0x000000060f067287 */ /* 0x000fe4000d000000 */
[----:B------:R-:W-:Y:S01]  /*4f00*/  UISETP.NE.AND UP2, UPT, UR14, URZ, UPT ;  /* 0x000000ff0e00728c */ /* 0x000fe2000bf45270 */
[----:B------:R-:W-:Y:S01]  /*4f10*/  UMOV UR5, UR11 ;  /* 0x0000000b00057c82 */ /* 0x000fe20008000000 */
[----:B------:R-:W-:Y:S02]  /*4f20*/  UIMAD.WIDE.U32 UR10, UR6, UR18, URZ ;  /* 0x00000012060a72a5 */ /* 0x000fe4000f8e00ff */
[----:B------:R-:W-:Y:S03]  /*4f30*/  USHF.R.U32.HI UR8, URZ, UR33, UR5 ;  /* 0x00000021ff087299 */ /* 0x000fe60008011605 */
[----:B------:R-:W-:Y:S02]  /*4f40*/  UMOV UR5, UR13 ;  /* 0x0000000d00057c82 */ /* 0x000fe40008000000 */
[----:B------:R-:W-:Y:S03]  /*4f50*/  @UP1 USHF.R.U32.HI UR4, URZ, UR19, UR5 ;  /* 0x00000013ff041299 */ /* 0x000fe60008011605 */
[----:B------:R-:W-:Y:S01]  /*4f60*/  UMOV UR5, UR21 ;  /* 0x0000001500057c82 */ /* 0x000fe20008000000 */
[----:B------:R-:W-:Y:S02]  /*4f70*/  UIMAD UR4, UR39, UR4, URZ ;  /* 0x00000004270472a4 */ /* 0x000fe4000f8e02ff */
[----:B------:R-:W-:Y:S02]  /*4f80*/  @UP1 USHF.R.U32.HI UR7, URZ, UR19, UR5 ;  /* 0x00000013ff071299 */ /* 0x000fe40008011605 */
[----:B------:R-:W-:Y:S02]  /*4f90*/  USEL UR5, UR16, UR8, !UP0 ;  /* 0x0000000810057287 */ /* 0x000fe4000c000000 */
[----:B------:R-:W-:Y:S02]  /*4fa0*/  UIMAD UR8, UR39, UR7, URZ ;  /* 0x00000007270872a4 */ /* 0x000fe4000f8e02ff */
[----:B------:R-:W-:Y:S03]  /*4fb0*/  UISETP.GE.AND UP0, UPT, UR6, UR4, UPT ;  /* 0x000000040600728c */ /* 0x000fe6000bf06270 */
[----:B------:R-:W-:Y:S01]  /*4fc0*/  UMOV UR4, UR11 ;  /* 0x0000000b00047c82 */ /* 0x000fe20008000000 */
[----:B------:R-:W-:Y:S02]  /*4fd0*/  UISETP.GE.OR UP0, UPT, UR5, UR8, UP0 ;  /* 0x000000080500728c */ /* 0x000fe40008706670 */
[----:B------:R-:W-:Y:S02]  /*4fe0*/  USHF.R.U32.HI UR4, URZ, UR19, UR4 ;  /* 0x00000013ff047299 */ /* 0x000fe40008011604 */
[----:B------:R-:W-:Y:S02]  /*4ff0*/  UIMAD.WIDE.U32 UR8, UR5, UR18, URZ ;  /* 0x00000012050872a5 */ /* 0x000fe4000f8e00ff */
[----:B------:R-:W-:Y:S04]  /*5000*/  USEL UR10, UR6, UR4, !UP1 ;  /* 0x00000004060a7287 */ /* 0x000fe8000c800000 */
[----:B------:R-:W-:Y:S01]  /*5010*/  UIADD3 UR11, UPT, UPT, -UR10, URZ, URZ ;  /* 0x000000ff0a0b7290 */ /* 0x000fe2000fffe1ff */
[----:B------:R-:W-:Y:S02]  /*5020*/  @!UP0 UMOV UR4, UR9 ;  /* 0x0000000900048c82 */ /* 0x000fe40008000000 */
[----:B------:R-:W-:Y:S02]  /*5030*/  @!UP0 USHF.R.U32.HI UR4, URZ, UR19, UR4 ;  /* 0x00000013ff048299 */ /* 0x000fe40008011604 */
[----:B------:R-:W-:Y:S02]  /*5040*/  UIMAD UR8, UR39, UR11, UR6 ;  /* 0x0000000b270872a4 */ /* 0x000fe4000f8e0206 */
[----:B------:R-:W-:Y:S02]  /*5050*/  @!UP0 USEL UR4, UR5, UR4, !UP1 ;  /* 0x0000000405048287 */ /* 0x000fe4000c800000 */
[----:B------:R-:W-:Y:S02]  /*5060*/  UISETP.NE.AND UP1, UPT, UR22, URZ, UPT ;  /* 0x000000ff1600728c */ /* 0x000fe4000bf25270 */
[----:B------:R-:W-:Y:S02]  /*5070*/  @!UP0 UIMAD UR8, UR7, UR8, UR4 ;  /* 0x00000008070882a4 */ /* 0x000fe4000f8e0204 */
[----:B------:R-:W-:Y:S02]  /*5080*/  @!UP0 UIADD3 UR9, UPT, UPT, UR10, -UR4, URZ ;  /* 0x800000040a098290 */ /* 0x000fe4000fffe0ff */
[----:B------:R-:W-:Y:S02]  /*5090*/  UIADD3 UR4, UPT, UPT, -UR5, URZ, URZ ;  /* 0x000000ff05047290 */ /* 0x000fe4000fffe1ff */
[----:B------:R-:W-:Y:S02]  /*50a0*/  UIADD3 UR7, UPT, UPT, -UR6, URZ, URZ ;  /* 0x000000ff06077290 */ /* 0x000fe4000fffe1ff */
[----:B------:R-:W-:Y:S02]  /*50b0*/  @!UP0 UIMAD UR6, UR9, UR39, UR5 ;  /* 0x00000027090682a4 */ /* 0x000fe4000f8e0205 */
[----:B------:R-:W-:Y:S02]  /*50c0*/  UIMAD UR16, UR17, UR4, UR16 ;  /* 0x00000004111072a4 */ /* 0x000fe4000f8e0210 */
[----:B------:R-:W-:Y:S01]  /*50d0*/  UIMAD UR15, UR34, UR7, UR15 ;  /* 0x00000007220f72a4 */ /* 0x000fe2000f8e020f */
[----:B------:R-:W-:Y:S02]  /*50e0*/  @!UP0 UMOV UR5, UR8 ;  /* 0x0000000800058c82 */ /* 0x000fe40008000000 */
[----:B------:R-:W-:Y:S02]  /*50f0*/  UIMAD UR16, UR5, UR17, UR16 ;  /* 0x00000011051072a4 */ /* 0x000fe4000f8e0210 */
[----:B------:R-:W-:Y:S11]  /*5100*/  UIMAD UR15, UR6, UR34, UR15 ;  /* 0x00000022060f72a4 */ /* 0x000ff6000f8e020f */
[----:B------:R-:W-:Y:S01]  /*5110*/  @!UPT UIADD3 URZ, UPT, UPT, URZ, URZ, URZ ;  /* 0x000000fffffff290 */ /* 0x000fe2000fffe0ff */
.L_x_87:
[----:B------:R-:W3:Y:S01]  /*5120*/  @!UP3 LDCU.128 UR8, c[0x0][0xc10] ;  /* 0x00018200ff08b7ac */ /* 0x000ee20008000c00 */
[----:B------:R-:W-:Y:S04]  /*5130*/  ISETP.NE.U32.AND P1, PT, RZ, UR28, PT ;  /* 0x0000001cff007c0c */ /* 0x000fe8000bf25070 */
[----:B------:R-:W-:Y:S01]  /*5140*/  ISETP.NE.AND.EX P1, PT, RZ, UR29, PT, P1 ;  /* 0x0000001dff007c0c */ /* 0x000fe2000bf25310 */
[----:B------:R-:W4:Y:S01]  /*5150*/  @!UP3 LDCU UR5, c[0x0][0xc0c] ;  /* 0x00018180ff05b7ac */ /* 0x000f220008000800 */
[----:B------:R-:W-:Y:S02]  /*5160*/  USHF.L.U32 UR25, UR23, 0x6, URZ ;  /* 0x0000000617197899 */ /* 0x000fe400080006ff */
[----:B---3--:R-:W-:Y:S07]  /*5170*/  UIMAD.WIDE.U32 UR6, UR16, UR8, URZ ;  /* 0x00000008100672a5 */ /* 0x008fee000f8e00ff */
[----:B------:R-:W-:Y:S01]  /*5180*/  @!UP3 UMOV UR4, UR7 ;  /* 0x000000070004bc82 */ /* 0x000fe20008000000 */
[----:B----4-:R-:W-:Y:S02]  /*5190*/  @!UP3 UISETP.NE.AND UP0, UPT, UR5, 0x1, UPT ;  /* 0x000000010500b88c */ /* 0x010fe4000bf05270 */
[----:B------:R-:W-:Y:S02]  /*51a0*/  @!UP3 USHF.R.U32.HI UR4, URZ, UR9, UR4 ;  /* 0x00000009ff04b299 */ /* 0x000fe40008011604 */
[----:B------:R-:W-:Y:S02]  /*51b0*/  UIMAD.WIDE.U32 UR6, UR15, UR11, URZ ;  /* 0x0000000b0f0672a5 */ /* 0x000fe4000f8e00ff */
[----:B------:R-:W-:Y:S02]  /*51c0*/  @!UP3 USEL UR8, UR16, UR4, !UP0 ;  /* 0x000000041008b287 */ /* 0x000fe4000c000000 */
[----:B------:R-:W-:Y:S03]  /*51d0*/  @!UP3 UISETP.NE.AND UP0, UPT, UR10, 0x1, UPT ;  /* 0x000000010a00b88c */ /* 0x000fe6000bf05270 */
[----:B------:R-:W-:Y:S02]  /*51e0*/  @!UP3 UMOV UR6, UR7 ;  /* 0x000000070006bc82 */ /* 0x000fe40008000000 */
[----:B------:R-:W3:Y:S02]  /*51f0*/  @!UP3 LDCU UR4, c[0x0][0xc20] ;  /* 0x00018400ff04b7ac */ /* 0x000ee40008000800 */
[----:B---3--:R-:W-:Y:S04]  /*5200*/  @!UP3 USHF.R.U32.HI UR6, URZ, UR4, UR6 ;  /* 0x00000004ff06b299 */ /* 0x008fe80008011606 */
[----:B------:R-:W-:Y:S04]  /*5210*/  @!UP3 USEL UR6, UR15, UR6, !UP0 ;  /* 0x000000060f06b287 */ /* 0x000fe8000c000000 */
[----:B------:R-:W-:Y:S02]  /*5220*/  @!UP3 UIADD3 UR4, UPT, UPT, -UR8, UR6, URZ ;  /* 0x000000060804b290 */ /* 0x000fe4000fffe1ff */
[----:B------:R-:W-:Y:S02]  /*5230*/  @!UP3 UIADD3 UR6, UPT, UPT, UR8, -UR6, URZ ;  /* 0x800000060806b290 */ /* 0x000fe4000fffe0ff */
[----:B------:R-:W-:Y:S02]  /*5240*/  @!UP3 UIMAD UR16, UR4, UR5, UR16 ;  /* 0x000000050410b2a4 */ /* 0x000fe4000f8e0210 */
[----:B------:R-:W-:Y:S01]  /*5250*/  @!UP3 UIMAD UR15, UR6, UR10, UR15 ;  /* 0x0000000a060fb2a4 */ /* 0x000fe2000f8e020f */
[----:B------:R-:W-:Y:S11]  /*5260*/  BRA.U UP4, `(.L_x_88) ;  /* 0x0000000104107547 */ /* 0x000ff6000b800000 */
[----:B------:R-:W-:Y:S04]  /*5270*/  MOV R0, UR38 ;  /* 0x0000002600007c02 */ /* 0x000fe80008000f00 */
[----:B------:R-:W-:Y:S04]  /*5280*/  SHF.L.U32 R9, R0, 0x1f, RZ ;  /* 0x0000001f00097819 */ /* 0x000fe800000006ff */
[----:B------:R-:W3:Y:S02]  /*5290*/  SYNCS.PHASECHK.TRANS64.TRYWAIT P2, [UR24+0xd8], R9 ;  /* 0x0000d809ff0075a7 */ /* 0x000ee40008041118 */
[----:B---3--:R-:W-:Y:S05]  /*52a0*/  @!P2 BRA `(.L_x_89) ;  /* 0x0000004000aca947 */ /* 0x008fea0003800000 */
.L_x_88:
[----:B------:R-:W-:Y:S05]  /*52b0*/  BRA.U !UP6, `(.L_x_90) ;  /* 0x000000010e387547 */ /* 0x000fea000b800000 */
[----:B------:R-:W-:Y:S01]  /*52c0*/  UPLOP3.LUT UP1, UPT, UPT, UPT, UP5, 0x80, 0x8 ;  /* 0x000000000008789c */ /* 0x000fe20003f2f050 */
[----:B---3--:R-:W-:Y:S01]  /*52d0*/  HFMA2 R0, -RZ, RZ, 0, 5.9604644775390625e-08 ;  /* 0x00000001ff007431 */ /* 0x008fe200000001ff */
[----:B------:R-:W3:Y:S01]  /*52e0*/  LDCU.64 UR8, c[0x0][0x358] ;  /* 0x00006b00ff0877ac */ /* 0x000ee20008000a00 */
[----:B------:R-:W-:Y:S03]  /*52f0*/  IMAD.MOV.U32 R87, RZ, RZ, 0x1 ;  /* 0x00000001ff577424 */ /* 0x000fe600078e00ff */
[----:B------:R-:W-:Y:S05]  /*5300*/  PLOP3.LUT P2, PT, PT, PT, UP1, 0x80, 0x8 ;  /* 0x000000000008781c */ /* 0x000fea0003f4f018 */
[----:B------:R-:W4:Y:S01]  /*5310*/  @UP1 LDCU.64 UR4, c[0x0][0x988] ;  /* 0x00013100ff0417ac */ /* 0x000f220008000a00 */
[----:B------:R-:W-:Y:S07]  /*5320*/  @UP1 UIMAD UR6, UR54, UR28, URZ ;  /* 0x0000001c360612a4 */ /* 0x000fee000f8e02ff */
[----:B------:R-:W-:Y:S01]  /*5330*/  @!P2 PRMT R87, R0, 0x7610, R87 ;  /* 0x000076100057a816 */ /* 0x000fe20000000057 */
[----:B----4-:R-:W-:Y:S06]  /*5340*/  @UP1 UIMAD.WIDE UR4, UR6, 0x4, UR4 ;  /* 0x00000004060418a5 */ /* 0x010fec000f8e0204 */
[----:B------:R-:W-:Y:S01]  /*5350*/  IMAD.U32 R14, RZ, RZ, UR4 ;  /* 0x00000004ff0e7e24 */ /* 0x000fe2000f8e00ff */
[----:B------:R-:W-:Y:S04]  /*5360*/  MOV R15, UR5 ;  /* 0x00000005000f7c02 */ /* 0x000fe80008000f00 */
[----:B------:R-:W4:Y:S01]  /*5370*/  @!UP1 LDCU UR4, c[0x0][0x980] ;  /* 0x00013000ff0497ac */ /* 0x000f220008000800 */
[----:B---3-5:R3:W5:Y:S02]  /*5380*/  @P2 LDG.E R41, desc[UR8][R14.64] ;  /* 0x000000080e292981 */ /* 0x028764000c1e1900 */
[----:B---34-:R-:W-:Y:S07]  /*5390*/  @!P2 IMAD.U32 R41, RZ, RZ, UR4 ;  /* 0x00000004ff29ae24 */ /* 0x018fee000f8e00ff */
.L_x_90:
[----:B-----5:R-:W-:Y:S01]  /*53a0*/  @!P1 FSETP.EQ.AND P3, PT, R41, RZ, PT ;  /* 0x000000ff2900920b */ /* 0x020fe20003f62000 */
[----:B------:R-:W-:Y:S01]  /*53b0*/  @!UPT UIADD3 URZ, UPT, UPT, URZ, URZ, URZ ;  /* 0x000000fffffff290 */ /* 0x000fe2000fffe0ff */
[----:B------:R-:W-:Y:S11]  /*53c0*/  @!P1 BRA `(.L_x_91) ;  /* 0x0000000000149947 */ /* 0x000ff60003800000 */
[----:B------:R-:W-:Y:S02]  /*53d0*/  LOP3.LUT P1, RZ, R87, 0xff, RZ, 0xc0, !PT ;  /* 0x000000ff57ff7812 */ /* 0x000fe4000782c0ff */
[----:B------:R-:W-:Y:S04]  /*53e0*/  PLOP3.LUT P3, PT, PT, PT, UP1, 0x80, 0x8 ;  /* 0x000000000008781c */ /* 0x000fe80003f6f018 */
[----:B------:R-:W-:Y:S07]  /*53f0*/  PLOP3.LUT P3, PT, P3, PT, PT, 0x8, 0x80 ;  /* 0x000000000080781c */ /* 0x000fee0001f6e170 */
[----:B------:R-:W-:Y:S11]  /*5400*/  @P1 FSETP.EQ.AND P3, PT, R41, RZ, PT ;  /* 0x000000ff2900120b */ /* 0x000ff60003f62000 */
[----:B------:R-:W-:Y:S02]  /*5410*/  @!UPT UIADD3 URZ, UPT, UPT, URZ, URZ, URZ ;  /* 0x000000fffffff290 */ /* 0x000fe4000fffe0ff */
.L_x_91:
[----:B------:R-:W-:Y:S01]  /*5420*/  ULEA UR7, UR26, UR24, 0x3 ;  /* 0x000000181a077291 */ /* 0x000fe2000f8e18ff */
[----:B---3--:R-:W-:Y:S01]  /*5430*/  SHF.L.U32 R9, R10, 0x1f, RZ ;  /* 0x0000001f0a097819 */ /* 0x008fe200000006ff */
[----:B------:R-:W-:Y:S02]  /*5440*/  USHF.L.U32 UR11, UR53, 0x7, URZ ;  /* 0x00000007350b7899 */ /* 0x000fe400080006ff */
[----:B------:R-:W-:Y:S02]  /*5450*/  UISETP.NE.AND UP0, UPT, UR40, 0x1, UPT ;  /* 0x000000012800788c */ /* 0x000fe4000bf05270 */
[----:B------:R-:W-:Y:S01]  /*5460*/  UIMAD.WIDE.U32 UR4, UR11, UR41, URZ ;  /* 0x000000290b0472a5 */ /* 0x000fe2000f8e00ff */
[----:B------:R-:W-:Y:S02]  /*5470*/  ELECT P2, URZ, PT ;  /* 0x0000000000ff782f */ /* 0x000fe40003840000 */
[----:B------:R-:W3:Y:S02]  /*5480*/  SYNCS.PHASECHK.TRANS64.TRYWAIT P1, [UR7+0xb8], R9 ;  /* 0x0000b809ff0075a7 */ /* 0x000ee40008021107 */
[----:B------:R-:W-:Y:S02]  /*5490*/  PLOP3.LUT P2, PT, P3, P2, PT, 0xf2, 0x2f ;  /* 0x00000000002f781c */ /* 0x000fe40001f45e72 */
[----:B------:R-:W-:Y:S02]  /*54a0*/  UMOV UR4, UR5 ;  /* 0x0000000500047c82 */ /* 0x000fe40008000000 */
[----:B------:R-:W-:Y:S04]  /*54b0*/  USHF.R.U32.HI UR4, URZ, UR42, UR4 ;  /* 0x0000002aff047299 */ /* 0x000fe80008011604 */
[----:B------:R-:W-:Y:S02]  /*54c0*/  USEL UR12, UR11, UR4, !UP0 ;  /* 0x000000040b0c7287 */ /* 0x000fe4000c000000 */
[----:B------:R-:W-:Y:S02]  /*54d0*/  UISETP.NE.AND UP0, UPT, UR43, 0x1, UPT ;  /* 0x000000012b00788c */ /* 0x000fe4000bf05270 */
[----:B------:R-:W-:Y:S02]  /*54e0*/  UIMAD.WIDE.U32 UR4, UR12, UR44, URZ ;  /* 0x0000002c0c0472a5 */ /* 0x000fe4000f8e00ff */
[----:B------:R-:W-:Y:S01]  /*54f0*/  UIADD3 UR6, UPT, UPT, -UR12, URZ, URZ ;  /* 0x000000ff0c067290 */ /* 0x000fe2000fffe1ff */
[----:B------:R-:W-:Y:S03]  /*5500*/  @!P2 IMAD.MOV.U32 R0, RZ, 0x20, RZ ;  /* 0x00000020ff00a824 */ /* 0x000fe600078e00ff */
[----:B------:R-:W-:Y:S01]  /*5510*/  UIMAD UR11, UR40, UR6, UR11 ;  /* 0x00000006280b72a4 */ /* 0x000fe2000f8e020b */
[----:B------:R-:W-:Y:S01]  /*5520*/  @!P2 IMAD.MOV.U32 R0, RZ, 0x400, R0 ;  /* 0x00000400ff00a824 */ /* 0x000fe200078e0000 */
[----:B------:R-:W-:Y:S02]  /*5530*/  UMOV UR4, UR5 ;  /* 0x0000000500047c82 */ /* 0x000fe40008000000 */
[----:B------:R-:W-:Y:S04]  /*5540*/  USHF.R.U32.HI UR4, URZ, UR45, UR4 ;  /* 0x0000002dff047299 */ /* 0x000fe80008011604 */
[----:B------:R-:W-:Y:S02]  /*5550*/  USEL UR13, UR12, UR4, !UP0 ;  /* 0x000000040c0d7287 */ /* 0x000fe4000c000000 */
[----:B------:R-:W-:Y:S02]  /*5560*/  UISETP.NE.AND UP0, UPT, UR46, 0x1, UPT ;  /* 0x000000012e00788c */ /* 0x000fe4000bf05270 */
[----:B------:R-:W-:Y:S07]  /*5570*/  UIMAD.WIDE.U32 UR4, UR13, UR47, URZ ;  /* 0x0000002f0d0472a5 */ /* 0x000fee000f8e00ff */
[----:B------:R-:W-:Y:S02]  /*5580*/  UMOV UR4, UR5 ;  /* 0x0000000500047c82 */ /* 0x000fe40008000000 */
[----:B-1----:R-:W-:Y:S04]  /*5590*/  USHF.R.U32.HI UR4, URZ, UR49, UR4 ;  /* 0x00000031ff047299 */ /* 0x002fe80008011604 */
[----:B------:R-:W-:Y:S02]  /*55a0*/  USEL UR14, UR13, UR4, !UP0 ;  /* 0x000000040d0e7287 */ /* 0x000fe4000c000000 */
[----:B------:R-:W-:Y:S02]  /*55b0*/  UIADD3 UR4, UPT, UPT, -UR13, URZ, URZ ;  /* 0x000000ff0d047290 */ /* 0x000fe4000fffe1ff */
[----:B------:R-:W-:Y:S02]  /*55c0*/  UIADD3 UR5, UPT, UPT, -UR14, URZ, URZ ;  /* 0x000000ff0e057290 */ /* 0x000fe4000fffe1ff */
[----:B------:R-:W-:Y:S02]  /*55d0*/  UIMAD UR12, UR43, UR4, UR12 ;  /* 0x000000042b0c72a4 */ /* 0x000fe4000f8e020c */
[----:B------:R-:W-:Y:S01]  /*55e0*/  UIMAD UR13, UR46, UR5, UR13 ;  /* 0x000000052e0d72a4 */ /* 0x000fe2000f8e020d */
[----:B---3--:R-:W-:Y:S11]  /*55f0*/  @!P1 BRA `(.L_x_92) ;  /* 0x0000003c00f09947 */ /* 0x008ff60003800000 */
.L_x_174:
[----:B------:R-:W3:Y:S01]  /*5600*/  S2UR UR50, SR_CgaCtaId ;  /* 0x00000000003279c3 */ /* 0x000ee20000008800 */
[----:B------:R-:W-:Y:S01]  /*5610*/  @!P2 R2UR UR4, R0 ;  /* 0x000000000004a2ca */ /* 0x000fe200000e0000 */
[----:B------:R-:W-:Y:S01]  /*5620*/  VOTEU.ALL UP0, P2 ;  /* 0x0000000000ff7886 */ /* 0x000fe20001000000 */
[----:B-1----:R-:W-:Y:S02]  /*5630*/  @!P2 IADD3 R2, P1, PT, R12, 0x680, RZ ;  /* 0x000006800c02a810 */ /* 0x002fe40007f3e0ff */
[----:B------:R-:W-:Y:S02]  /*5640*/  @P0 SHF.R.U32.HI R4, RZ, 0x10, R5 ;  /* 0x00000010ff040819 */ /* 0x000fe40000011605 */
[----:B------:R-:W-:Y:S01]  /*5650*/  @!P2 R2UR UR6, R2 ;  /* 0x000000000206a2ca */ /* 0x000fe200000e0000 */
[----:B------:R-:W-:Y:S01]  /*5660*/  @!P2 IMAD.X R0, RZ, RZ, R13, P1 ;  /* 0x000000ffff00a224 */ /* 0x000fe200008e060d */
[----:B------:R-:W-:Y:S01]  /*5670*/  @!UP0 ULEA UR5, UR26, UR24, 0xd ;  /* 0x000000181a058291 */ /* 0x000fe2000f8e68ff */
[----:B------:R-:W-:Y:S03]  /*5680*/  @P0 R2UR UR54, R4 ;  /* 0x00000000043602ca */ /* 0x000fe600000e0000 */
[----:B------:R-:W-:Y:S02]  /*5690*/  @!UP0 UIADD3 UR8, UPT, UPT, UR5, 0x200, URZ ;  /* 0x0000020005088890 */ /* 0x000fe4000fffe0ff */
[----:B------:R-:W-:Y:S01]  /*56a0*/  @!UP0 UPRMT UR22, UR4, 0x5410, URZ ;  /* 0x0000541004168896 */ /* 0x000fe200080000ff */
[----:B------:R-:W-:Y:S01]  /*56b0*/  @!P2 R2UR UR4, R0 ;  /* 0x000000000004a2ca */ /* 0x000fe200000e0000 */
[----:B------:R-:W-:Y:S01]  /*56c0*/  UIADD3 UR5, UPT, UPT, UR26, 0x1, URZ ;  /* 0x000000011a057890 */ /* 0x000fe2000fffe0ff */
[----:B------:R-:W-:Y:S02]  /*56d0*/  @!P2 IMAD.MOV.U32 R0, RZ, RZ, 0x2000 ;  /* 0x00002000ff00a424 */ /* 0x000fe400078e00ff */
[----:B------:R-:W-:Y:S01]  /*56e0*/  IMAD.U32 R14, RZ, RZ, UR6 ;  /* 0x00000006ff0e7e24 */ /* 0x000fe2000f8e00ff */
[----:B------:R-:W-:Y:S04]  /*56f0*/  UISETP.NE.AND UP0, UPT, UR5, 0x3, UPT ;  /* 0x000000030500788c */ /* 0x000fe8000bf05270 */
[----:B------:R-:W-:Y:S01]  /*5700*/  @!P2 R2UR UR20, R14 ;  /* 0x000000000e14a2ca */ /* 0x000fe200000e0000 */
[----:B------:R-:W-:Y:S02]  /*5710*/  USEL UR5, UR5, URZ, UP0 ;  /* 0x000000ff05057287 */ /* 0x000fe40008000000 */
[----:B------:R-:W-:Y:S01]  /*5720*/  USEL UR23, URZ, 0x1, UP0 ;  /* 0x00000001ff177887 */ /* 0x000fe20008000000 */
[----:B------:R-:W-:Y:S01]  /*5730*/  IMAD.U32 R15, RZ, RZ, UR4 ;  /* 0x00000004ff0f7e24 */ /* 0x000fe2000f8e00ff */
[----:B------:R-:W-:Y:S01]  /*5740*/  UIADD3 UR4, UPT, UPT, UR7, 0xa0, URZ ;  /* 0x000000a007047890 */ /* 0x000fe2000fffe0ff */
[----:B------:R-:W-:Y:S03]  /*5750*/  VOTEU.ALL UP0, P2 ;  /* 0x0000000000ff7886 */ /* 0x000fe60001000000 */
[----:B------:R-:W-:Y:S01]  /*5760*/  @!P2 R2UR UR21, R15 ;  /* 0x000000000f15a2ca */ /* 0x000fe200000e0000 */
[----:B---3--:R-:W-:Y:S01]  /*5770*/  UPRMT UR6, UR50, 0x654, UR4 ;  /* 0x0000065432067896 */ /* 0x008fe20008000004 */
[----:B------:R-:W-:Y:S01]  /*5780*/  LOP3.LUT R10, R10, UR23, RZ, 0x3c, !PT ;  /* 0x000000170a0a7c12 */ /* 0x000fe2000f8e3cff */
[----:B------:R-:W-:Y:S01]  /*5790*/  @!UP0 UMOV UR9, UR4 ;  /* 0x0000000400098c82 */ /* 0x000fe20008000000 */
[----:B------:R-:W-:Y:S01]  /*57a0*/  @!UP0 UMOV UR10, UR25 ;  /* 0x00000019000a8c82 */ /* 0x000fe20008000000 */
[----:B------:R-:W-:Y:S01]  /*57b0*/  ULEA UR4, UR5, UR24, 0x3 ;  /* 0x0000001805047291 */ /* 0x000fe2000f8e18ff */
[----:B------:R-:W-:Y:S07]  /*57c0*/  SHF.L.U32 R9, R10, 0x1f, RZ ;  /* 0x0000001f0a097819 */ /* 0x000fee00000006ff */
[----:B------:R1:W-:Y:S01]  /*57d0*/  @!UP0 UTMALDG.5D.IM2COL [UR8], [UR20], UR22 ;  /* 0x00000008140083b4 */ /* 0x0003e20008060016 */
[----:B------:R1:W-:Y:S01]  /*57e0*/  @!P2 SYNCS.ARRIVE.TRANS64.RED.A0TR RZ, [UR7+0xa0], R0 ;  /* 0x0000a000ffffa9a7 */ /* 0x0003e20008300407 */
[----:B------:R-:W-:Y:S01]  /*57f0*/  SYNCS.ARRIVE.TRANS64.RED.A1T0 RZ, [UR6], RZ ;  /* 0x000000ffffff79a7 */ /* 0x000fe20008100406 */
[----:B------:R-:W3:Y:S02]  /*5800*/  SYNCS.PHASECHK.TRANS64.TRYWAIT P1, [UR4+0xb8], R9 ;  /* 0x0000b809ff0075a7 */ /* 0x000ee40008021104 */
[----:B-1-3--:R-:W-:Y:S05]  /*5810*/  @!P1 BRA `(.L_x_93) ;  /* 0x0000003c00809947 */ /* 0x00afea0003800000 */
.L_x_176:
[----:B------:R-:W3:Y:S01]  /*5820*/  S2UR UR50, SR_CgaCtaId ;  /* 0x00000000003279c3 */ /* 0x000ee20000008800 */
[----:B------:R-:W-:Y:S01]  /*5830*/  UIADD3 UR6, UPT, UPT, UR5, 0x1, URZ ;  /* 0x0000000105067890 */ /* 0x000fe2000fffe0ff */
[----:B-1----:R-:W-:Y:S01]  /*5840*/  @!P2 IMAD.MOV.U32 R0, RZ, 0x20, RZ ;  /* 0x00000020ff00a824 */ /* 0x002fe200078e00ff */
[----:B------:R-:W-:Y:S01]  /*5850*/  UPLOP3.LUT UP4, UPT, UPT, UPT, UPT, 0x80, 0x8 ;  /* 0x000000000008789c */ /* 0x000fe20003f8f070 */
[----:B------:R-:W-:Y:S01]  /*5860*/  @!P2 IADD3 R2, P0, PT, R12, 0x680, RZ ;  /* 0x000006800c02a810 */ /* 0x000fe20007f1e0ff */
[----:B------:R-:W-:Y:S01]  /*5870*/  UISETP.NE.AND UP0, UPT, UR6, 0x3, UPT ;  /* 0x000000030600788c */ /* 0x000fe2000bf05270 */
[----:B------:R-:W-:Y:S01]  /*5880*/  @!P2 IMAD.MOV.U32 R0, RZ, 0x400, R0 ;  /* 0x00000400ff00a824 */ /* 0x000fe200078e0000 */
[----:B------:R-:W-:Y:S02]  /*5890*/  R2UR UR23, R92 ;  /* 0x000000005c1772ca */ /* 0x000fe400000e0000 */
[----:B------:R-:W-:Y:S01]  /*58a0*/  USEL UR26, UR6, URZ, UP0 ;  /* 0x000000ff061a7287 */ /* 0x000fe20008000000 */
[----:B------:R-:W-:Y:S01]  /*58b0*/  R2UR UR22, R93 ;  /* 0x000000005d1672ca */ /* 0x000fe200000e0000 */
[----:B------:R-:W-:Y:S01]  /*58c0*/  USEL UR21, URZ, 0x1, UP0 ;  /* 0x00000001ff157887 */ /* 0x000fe20008000000 */
[----:B------:R-:W-:Y:S01]  /*58d0*/  @!P2 R2UR UR6, R0 ;  /* 0x000000000006a2ca */ /* 0x000fe200000e0000 */
[----:B------:R-:W-:Y:S01]  /*58e0*/  VOTEU.ALL UP0, P2 ;  /* 0x0000000000ff7886 */ /* 0x000fe20001000000 */
[----:B------:R-:W-:Y:S01]  /*58f0*/  @!P2 IMAD.X R0, RZ, RZ, R13, P0 ;  /* 0x000000ffff00a224 */ /* 0x000fe200000e060d */
[----:B------:R-:W-:Y:S02]  /*5900*/  LOP3.LUT R8, R8, 0x1, RZ, 0x3c, !PT ;  /* 0x0000000108087812 */ /* 0x000fe400078e3cff */
[----:B------:R-:W-:Y:S01]  /*5910*/  LOP3.LUT R10, R10, UR21, RZ, 0x3c, !PT ;  /* 0x000000150a0a7c12 */ /* 0x000fe2000f8e3cff */
[----:B------:R-:W-:Y:S02]  /*5920*/  @!UP0 ULEA UR5, UR5, UR24, 0xd ;  /* 0x0000001805058291 */ /* 0x000fe4000f8e68ff */
[----:B------:R-:W-:Y:S02]  /*5930*/  @!UP0 UIADD3 UR10, UPT, UPT, UR25, 0x20, URZ ;  /* 0x00000020190a8890 */ /* 0x000fe4000fffe0ff */
[----:B------:R-:W-:Y:S02]  /*5940*/  @!UP0 UIADD3 UR8, UPT, UPT, UR5, 0x200, URZ ;  /* 0x0000020005088890 */ /* 0x000fe4000fffe0ff */
[----:B------:R-:W-:Y:S01]  /*5950*/  UIADD3 UR23, UPT, UPT, UR15, UR23, URZ ;  /* 0x000000170f177290 */ /* 0x000fe2000fffe0ff */
[----:B------:R-:W-:Y:S01]  /*5960*/  @!P2 R2UR UR5, R0 ;  /* 0x000000000005a2ca */ /* 0x000fe200000e0000 */
[----:B------:R-:W-:Y:S01]  /*5970*/  @!UP0 UPRMT UR20, UR6, 0x5410, URZ ;  /* 0x0000541006148896 */ /* 0x000fe200080000ff */
[----:B------:R-:W-:Y:S01]  /*5980*/  @!P2 R2UR UR6, R2 ;  /* 0x000000000206a2ca */ /* 0x000fe200000e0000 */
[----:B------:R-:W-:Y:S01]  /*5990*/  VOTEU.ALL UP0, P2 ;  /* 0x0000000000ff7886 */ /* 0x000fe20001000000 */
[----:B------:R-:W-:Y:S09]  /*59a0*/  UIADD3 UR53, UPT, UPT, UR16, UR22, URZ ;  /* 0x0000001610357290 */ /* 0x000ff2000fffe0ff */
[----:B------:R-:W-:Y:S01]  /*59b0*/  IMAD.U32 R5, RZ, RZ, UR5 ;  /* 0x00000005ff057e24 */ /* 0x000fe2000f8e00ff */
[----:B------:R-:W-:Y:S01]  /*59c0*/  UIADD3 UR5, UPT, UPT, UR4, 0xa0, URZ ;  /* 0x000000a004057890 */ /* 0x000fe2000fffe0ff */
[----:B------:R-:W-:Y:S03]  /*59d0*/  IMAD.U32 R4, RZ, RZ, UR6 ;  /* 0x00000006ff047e24 */ /* 0x000fe6000f8e00ff */
[----:B------:R-:W-:Y:S02]  /*59e0*/  @!P2 R2UR UR7, R5 ;  /* 0x000000000507a2ca */ /* 0x000fe400000e0000 */
[----:B------:R-:W-:Y:S01]  /*59f0*/  @!P2 R2UR UR6, R4 ;  /* 0x000000000406a2ca */ /* 0x000fe200000e0000 */
[----:B------:R-:W-:Y:S01]  /*5a00*/  @!UP0 UMOV UR9, UR5 ;  /* 0x0000000500098c82 */ /* 0x000fe20008000000 */
[----:B---3--:R-:W-:Y:S11]  /*5a10*/  UPRMT UR5, UR50, 0x654, UR5 ;  /* 0x0000065432057896 */ /* 0x008ff60008000005 */
[----:B------:R3:W-:Y:S01]  /*5a20*/  @!UP0 UTMALDG.5D.IM2COL [UR8], [UR6], UR20 ;  /* 0x00000008060083b4 */ /* 0x0007e20008060014 */
[----:B------:R3:W-:Y:S01]  /*5a30*/  @!P2 SYNCS.ARRIVE.TRANS64.RED.A0TR RZ, [UR4+0xa0], R3 ;  /* 0x0000a003ffffa9a7 */ /* 0x0007e20008300404 */
[----:B------:R-:W-:Y:S01]  /*5a40*/  SYNCS.ARRIVE.TRANS64.RED.A1T0 RZ, [UR5], RZ ;  /* 0x000000ffffff79a7 */ /* 0x000fe20008100405 */
[----:B------:R-:W-:Y:S05]  /*5a50*/  BRA.U UP2, `(.L_x_94) ;  /* 0xfffffff102907547 */ /* 0x000fea000b83ffff */
[----:B------:R-:W-:Y:S01]  /*5a60*/  UIADD3 UR24, UPT, UPT, UR24, 0xb8, URZ ;  /* 0x000000b818187890 */ /* 0x000fe2000fffe0ff */
[----:B---3--:R-:W-:-:S03]  /*5a70*/  SHF.L.U32 R3, R10, 0x1f, RZ ;  /* 0x0000001f0a037819 */ /* 0x008fc600000006ff */
[----:B------:R-:W-:-:S09]  /*5a80*/  ULEA UR4, UR26, UR24, 0x3 ;  /* 0x000000181a047291 */ /* 0x000fd2000f8e18ff */
[----:B------:R-:W1:Y:S02]  /*5a90*/  SYNCS.PHASECHK.TRANS64.TRYWAIT P0, [UR4], R3 ;  /* 0x00000003ff0075a7 */ /* 0x000e640008001104 */
[----:B-1----:R-:W-:Y:S05]  /*5aa0*/  @!P0 BRA `(.L_x_95) ;  /* 0x0000003800f48947 */ /* 0x002fea0003800000 */
.L_x_178:
[----:B------:R-:W-:-:S04]  /*5ab0*/  UIADD3 UR4, UPT, UPT, UR26, 0x1, URZ ;  /* 0x000000011a047890 */ /* 0x000fc8000fffe0ff */
[----:B------:R-:W-:-:S04]  /*5ac0*/  UISETP.NE.AND UP0, UPT, UR4, 0x3, UPT ;  /* 0x000000030400788c */ /* 0x000fc8000bf05270 */
[----:B------:R-:W-:Y:S02]  /*5ad0*/  USEL UR6, URZ, 0x1, UP0 ;  /* 0x00000001ff067887 */ /* 0x000fe40008000000 */
[----:B------:R-:W-:-:S04]  /*5ae0*/  USEL UR4, UR4, URZ, UP0 ;  /* 0x000000ff04047287 */ /* 0x000fc80008000000 */
[----:B------:R-:W-:Y:S01]  /*5af0*/  ULEA UR5, UR4, UR24, 0x3 ;  /* 0x0000001804057291 */ /* 0x000fe2000f8e18ff */
[----:B------:R-:W-:-:S04]  /*5b00*/  LOP3.LUT R10, R10, UR6, RZ, 0x3c, !PT ;  /* 0x000000060a0a7c12 */ /* 0x000fc8000f8e3cff */
[----:B-1----:R-:W-:-:S04]  /*5b10*/  SHF.L.U32 R3, R10, 0x1f, RZ ;  /* 0x0000001f0a037819 */ /* 0x002fc800000006ff */
[----:B------:R-:W1:Y:S02]  /*5b20*/  SYNCS.PHASECHK.TRANS64.TRYWAIT P0, [UR5], R3 ;  /* 0x00000003ff0075a7 */ /* 0x000e640008001105 */
[----:B-1----:R-:W-:Y:S05]  /*5b30*/  @!P0 BRA `(.L_x_96) ;  /* 0x0000003800e88947 */ /* 0x002fea0003800000 */
.L_x_180:
[----:B------:R-:W-:-:S04]  /*5b40*/  UIADD3 UR4, UPT, UPT, UR4, 0x1, URZ ;  /* 0x0000000104047890 */ /* 0x000fc8000fffe0ff */
[----:B------:R-:W-:-:S04]  /*5b50*/  UISETP.NE.AND UP0, UPT, UR4, 0x3, UPT ;  /* 0x000000030400788c */ /* 0x000fc8000bf05270 */
[----:B------:R-:W-:Y:S02]  /*5b60*/  USEL UR5, URZ, 0x1, UP0 ;  /* 0x00000001ff057887 */ /* 0x000fe40008000000 */
[----:B------:R-:W-:-:S04]  /*5b70*/  USEL UR4, UR4, URZ, UP0 ;  /* 0x000000ff04047287 */ /* 0x000fc80008000000 */
[----:B------:R-:W-:Y:S01]  /*5b80*/  ULEA UR4, UR4, UR24, 0x3 ;  /* 0x0000001804047291 */ /* 0x000fe2000f8e18ff */
[----:B-1----:R-:W-:-:S04]  /*5b90*/  LOP3.LUT R3, R10, UR5, RZ, 0x3c, !PT ;  /* 0x000000050a037c12 */ /* 0x002fc8000f8e3cff */
[----:B------:R-:W-:Y:S01]  /*5ba0*/  SHF.L.U32 R3, R3, 0x1f, RZ ;  /* 0x0000001f03037819 */ /* 0x000fe200000006ff */
[----:B------:R-:W-:-:S07]  /*5bb0*/  IMAD.U32 R0, RZ, RZ, UR4 ;  /* 0x00000004ff007e24 */ /* 0x000fce000f8e00ff */
.L_x_97:
[----:B-1----:R1:W3:Y:S02]  /*5bc0*/  SYNCS.PHASECHK.TRANS64.TRYWAIT P0, [R0+URZ], R3 ;  /* 0x00000003000075a7 */ /* 0x0022e400080011ff */
[----:B---3--:R-:W-:Y:S05]  /*5bd0*/  @!P0 NANOSLEEP.SYNCS 0x989680 ;  /* 0x009896800000895d */ /* 0x008fea0003900000 */
[----:B------:R-:W3:Y:S02]  /*5be0*/  @!P0 SYNCS.PHASECHK.TRANS64 P0, [R0+URZ], R3 ;  /* 0x00000003000085a7 */ /* 0x000ee400080010ff */
[----:B--23--:R-:W-:Y:S05]  /*5bf0*/  @P0 EXIT ;  /* 0x000000000000094d */ /* 0x00cfea0003800000 */
[----:B------:R-:W-:Y:S05]  /*5c00*/  BRA `(.L_x_97) ;  /* 0xfffffffc00ec7947 */ /* 0x000fea000383ffff */
.L_x_85:
[----:B------:R-:W-:-:S06]  /*5c10*/  UISETP.GE.AND UP0, UPT, UR18, 0x4, UPT ;  /* 0x000000041200788c */ /* 0x000fcc000bf06270 */
[----:B------:R-:W-:-:S13]  /*5c20*/  PLOP3.LUT P0, PT, PT, PT, UP0, 0x80, 0x8 ;  /* 0x000000000008781c */ /* 0x000fda0003f0f008 */
[----:B-1----:R-:W-:Y:S05]  /*5c30*/  @!P0 EXIT ;  /* 0x000000000000894d */ /* 0x002fea0003800000 */
[----:B------:R-:W1:Y:S08]  /*5c40*/  S2UR UR4, SR_CgaCtaId ;  /* 0x00000000000479c3 */ /* 0x000e700000008800 */
[----:B------:R-:W-:Y:S01]  /*5c50*/  BAR.SYNC.DEFER_BLOCKING 0x6, 0xa0 ;  /* 0x0182800000007b1d */ /* 0x000fe20000010000 */
[C---:B------:R-:W-:Y:S01]  /*5c60*/  IMAD.SHL.U32 R5, R95.reuse, 0x20, RZ ;  /* 0x000000205f057824 */ /* 0x040fe200078e00ff */
[C---:B------:R-:W-:Y:S01]  /*5c70*/  LOP3.LUT R96, R95.reuse, 0x2, RZ, 0xc0, !PT ;  /* 0x000000025f607812 */ /* 0x040fe200078ec0ff */
[C---:B------:R-:W-:Y:S01]  /*5c80*/  IMAD.SHL.U32 R98, R95.reuse, 0x4, RZ ;  /* 0x000000045f627824 */ /* 0x040fe200078e00ff */
[C---:B------:R-:W-:Y:S01]  /*5c90*/  LOP3.LUT R86, R95.reuse, 0x60, RZ, 0xc0, !PT ;  /* 0x000000605f567812 */ /* 0x040fe200078ec0ff */
[----:B------:R-:W-:Y:S01]  /*5ca0*/  IMAD.U32 R37, R95, 0x10000, RZ ;  /* 0x000100005f257824 */ /* 0x000fe200078e00ff */
[----:B------:R-:W-:-:S02]  /*5cb0*/  UMOV UR50, 0x400 ;  /* 0x0000040000327882 */ /* 0x000fc40000000000 */
[----:B------:R-:W2:Y:S01]  /*5cc0*/  LDC.64 R78, c[0x0][0x9b0] ;  /* 0x00026c00ff4e7b82 */ /* 0x000ea20000000a00 */
[----:B------:R-:W-:Y:S01]  /*5cd0*/  LOP3.LUT R7, R5, 0xc0, RZ, 0xc0, !PT ;  /* 0x000000c005077812 */ /* 0x000fe200078ec0ff */
[----:B------:R-:W-:Y:S01]  /*5ce0*/  IMAD.MOV.U32 R36, RZ, RZ, RZ ;  /* 0x000000ffff247224 */ /* 0x000fe200078e00ff */
[----:B------:R-:W-:Y:S02]  /*5cf0*/  LOP3.LUT R95, R95, 0x4, RZ, 0xc0, !PT ;  /* 0x000000045f5f7812 */ /* 0x000fe400078ec0ff */
[----:B------:R-:W-:Y:S02]  /*5d00*/  CS2R R84, SRZ ;  /* 0x0000000000547805 */ /* 0x000fe4000001ff00 */
[----:B------:R-:W-:Y:S01]  /*5d10*/  LOP3.LUT R98, R7, 0x18, R98, 0xf8, !PT ;  /* 0x0000001807627812 */ /* 0x000fe200078ef862 */
[----:B------:R-:W-:Y:S01]  /*5d20*/  IMAD.MOV R96, RZ, RZ, -R96 ;  /* 0x000000ffff607224 */ /* 0x000fe200078e0a60 */
[----:B------:R-:W-:Y:S01]  /*5d30*/  IADD3 R97, PT, PT, -R95, 0x2, RZ ;  /* 0x000000025f617810 */ /* 0x000fe20007ffe1ff */
[----:B------:R-:W3:Y:S01]  /*5d40*/  LDC.64 R76, c[0x0][0x9a8] ;  /* 0x00026a00ff4c7b82 */ /* 0x000ee20000000a00 */
[----:B------:R-:W-:Y:S01]  /*5d50*/  LOP3.LUT R98, R98, 0xf20, R5, 0xf8, !PT ;  /* 0x00000f2062627812 */ /* 0x000fe200078ef805 */
[----:B------:R-:W-:Y:S01]  /*5d60*/  IMAD.MOV R95, RZ, RZ, -R95 ;  /* 0x000000ffff5f7224 */ /* 0x000fe200078e0a5f */
[----:B------:R-:W-:Y:S01]  /*5d70*/  LOP3.LUT R37, R37, 0x600000, RZ, 0xc0, !PT ;  /* 0x0060000025257812 */ /* 0x000fe200078ec0ff */
[----:B------:R-:W-:Y:S01]  /*5d80*/  IMAD.SHL.U32 R97, R97, 0x10, RZ ;  /* 0x0000001061617824 */ /* 0x000fe200078e00ff */
[----:B------:R-:W-:Y:S01]  /*5d90*/  UMOV UR56, 0x1 ;  /* 0x0000000100387882 */ /* 0x000fe20000000000 */
[----:B------:R-:W-:Y:S01]  /*5da0*/  UMOV UR51, URZ ;  /* 0x000000ff00337c82 */ /* 0x000fe20008000000 */
[----:B------:R-:W4:Y:S01]  /*5db0*/  LDCU UR48, c[0x0][0xc0c] ;  /* 0x00018180ff3077ac */ /* 0x000f220008000800 */
[----:B-1----:R-:W-:Y:S01]  /*5dc0*/  ULEA UR50, UR4, UR50, 0x18 ;  /* 0x0000003204327291 */ /* 0x002fe2000f8ec0ff */
[----:B------:R-:W1:Y:S01]  /*5dd0*/  LDCU UR4, c[0x0][0x370] ;  /* 0x00006e00ff0477ac */ /* 0x000e620008000800 */
[----:B------:R-:W2:Y:S07]  /*5de0*/  LDCU UR38, c[0x0][0xc30] ;  /* 0x00018600ff2677ac */ /* 0x000eae0008000800 */
[----:B------:R-:W4:Y:S01]  /*5df0*/  LDS R2, [UR50+0x130] ;  /* 0x00013032ff027984 */ /* 0x000f220008000800 */
[----:B------:R-:W2:Y:S01]  /*5e00*/  LDCU.64 UR58, c[0x0][0x988] ;  /* 0x00013100ff3a77ac */ /* 0x000ea20008000a00 */
[----:B------:R-:W2:Y:S01]  /*5e10*/  LDCU.64 UR46, c[0x0][0xc28] ;  /* 0x00018500ff2e77ac */ /* 0x000ea20008000a00 */
[----:B------:R-:W2:Y:S01]  /*5e20*/  LDCU.128 UR60, c[0x0][0xc10] ;  /* 0x00018200ff3c77ac */ /* 0x000ea20008000c00 */
[----:B-1----:R-:W-:Y:S01]  /*5e30*/  IMAD.U32 R91, RZ, RZ, UR4 ;  /* 0x00000004ff5b7e24 */ /* 0x002fe2000f8e00ff */
[----:B------:R-:W1:Y:S01]  /*5e40*/  LDCU.64 UR4, c[0x0][0x990] ;  /* 0x00013200ff0477ac */ /* 0x000e620008000a00 */
[----:B------:R-:W2:Y:S01]  /*5e50*/  LDCU UR57, c[0x0][0x374] ;  /* 0x00006e80ff3977ac */ /* 0x000ea20008000800 */
[----:B------:R-:W-:Y:S01]  /*5e60*/  UMOV UR55, URZ ;  /* 0x000000ff00377c82 */ /* 0x000fe20008000000 */
[----:B------:R-:W-:Y:S01]  /*5e70*/  UMOV UR52, URZ ;  /* 0x000000ff00347c82 */ /* 0x000fe20008000000 */
[----:B-1----:R-:W-:Y:S01]  /*5e80*/  IMAD.U32 R90, RZ, RZ, UR4 ;  /* 0x00000004ff5a7e24 */ /* 0x002fe2000f8e00ff */
[----:B------:R-:W-:Y:S01]  /*5e90*/  UIADD3 UR4, UPT, UPT, UR50, 0x200, URZ ;  /* 0x0000020032047890 */ /* 0x000fe2000fffe0ff */
[----:B------:R-:W-:-:S05]  /*5ea0*/  IMAD.U32 R89, RZ, RZ, UR5 ;  /* 0x00000005ff597e24 */ /* 0x000fca000f8e00ff */
[----:B------:R-:W-:Y:S01]  /*5eb0*/  IMAD.U32 R0, RZ, RZ, UR4 ;  /* 0x00000004ff007e24 */ /* 0x000fe2000f8e00ff */
[----:B------:R-:W-:Y:S01]  /*5ec0*/  LEA R98, R98, UR4, 0x1 ;  /* 0x0000000462627c11 */ /* 0x000fe2000f8e08ff */
[C---:B----4-:R-:W-:Y:S01]  /*5ed0*/  VIADD R3, R2.reuse, 0x40 ;  /* 0x0000004002037836 */ /* 0x050fe20000000000 */
[----:B------:R-:W-:-:S04]  /*5ee0*/  LOP3.LUT R2, R2, 0xffff, RZ, 0xc0, !PT ;  /* 0x0000ffff02027812 */ /* 0x000fc800078ec0ff */
[----:B------:R-:W-:-:S05]  /*5ef0*/  LOP3.LUT R3, R3, 0xffff, RZ, 0xc0, !PT ;  /* 0x0000ffff03037812 */ /* 0x000fca00078ec0ff */
[----:B--23--:R1:W-:Y:S02]  /*5f00*/  STL.64 [R1], R2 ;  /* 0x0000000201007387 */ /* 0x00c3e40000100a00 */
.L_x_128:
[----:B-1----:R-:W-:Y:S04]  /*5f10*/  SHF.L.U32 R3, R84, 0x1f, RZ ;  /* 0x0000001f54037819 */ /* 0x002fe800000006ff */
[----:B------:R-:W1:Y:S02]  /*5f20*/  SYNCS.PHASECHK.TRANS64.TRYWAIT P0, [UR50+0xe0], R3 ;  /* 0x0000e003ff0075a7 */ /* 0x000e640008001132 */
[----:B-1----:R-:W-:Y:S05]  /*5f30*/  @!P0 BRA `(.L_x_98) ;  /* 0x0000003800008947 */ /* 0x002fea0003800000 */
.L_x_182:
[----:B------:R-:W-:Y:S01]  /*5f40*/  LEA R2, R36, UR49, 0x2 ;  /* 0x0000003124027c11 */ /* 0x000fe2000f8e10ff */
        /* <DEDUP_REMOVED lines=9> */
[----:B------:R-:W-:Y:S09]  /*5fe0*/  UPRMT UR4, URZ, 0x654, UR4 ;  /* 0x00000654ff047896 */ /* 0x000ff20008000004 */
[----:B---3--:R-:W-:Y:S01]  /*5ff0*/  SYNCS.ARRIVE.TRANS64.RED.A1T0 RZ, [UR4], RZ ;  /* 0x000000ffffff79a7 */ /* 0x008fe20008100404 */
[----:B------:R-:W5:Y:S01]  /*6000*/  LDL R2, [R2] ;  /* 0x0000000002027983 */ /* 0x000f620000100800 */
[----:B--2---:R-:W-:Y:S11]  /*6010*/  LOP3.LUT P0, RZ, R6, 0x1, RZ, 0xc0, !PT ;  /* 0x0000000106ff7812 */ /* 0x004ff6000780c0ff */
[----:B------:R-:W-:Y:S02]  /*6020*/  @!UPT UIADD3 URZ, UPT, UPT, URZ, URZ, URZ ;  /* 0x000000fffffff290 */ /* 0x000fe4000fffe0ff */
[----:B------:R-:W-:Y:S01]  /*6030*/  VOTEU.ANY UP1, P0 ;  /* 0x0000000000ff7886 */ /* 0x000fe20000020100 */
[----:B------:R-:W-:Y:S01]  /*6040*/  PLOP3.LUT P0, PT, PT, PT, UP1, 0x80, 0x8 ;  /* 0x000000000008781c */ /* 0x000fe20003f0f018 */
[----:B------:R-:W-:Y:S06]  /*6050*/  UP2UR UR4, UPR, URZ, 0x2 ;  /* 0x00000002ff047883 */ /* 0x000fec0008000000 */
[----:B------:R-:W-:Y:S06]  /*6060*/  IMAD.U32 R110, RZ, RZ, UR4 ;  /* 0x00000004ff6e7e24 */ /* 0x000fec000f8e00ff */
[----:B-1----:R-:W-:Y:S02]  /*6070*/  @P0 MOV R3, R4 ;  /* 0x0000000400030202 */ /* 0x002fe40000000f00 */
[----:B------:R-:W-:Y:S02]  /*6080*/  @P0 LOP3.LUT R0, R5, 0xffff, RZ, 0xc0, !PT ;  /* 0x0000ffff05000812 */ /* 0x000fe400078ec0ff */
[----:B------:R-:W-:Y:S02]  /*6090*/  @P0 R2UR UR5, R3 ;  /* 0x00000000030502ca */ /* 0x000fe400000e0000 */
[----:B------:R-:W-:Y:S11]  /*60a0*/  @P0 R2UR UR4, R0 ;  /* 0x00000000000402ca */ /* 0x000ff600000e0000 */
[----:B------:R-:W-:Y:S02]  /*60b0*/  @UP1 UMOV UR37, UR5 ;  /* 0x0000000500251c82 */ /* 0x000fe40008000000 */
[----:B------:R-:W-:Y:S01]  /*60c0*/  @UP1 UMOV UR36, UR4 ;  /* 0x0000000400241c82 */ /* 0x000fe20008000000 */
[----:B------:R-:W-:Y:S05]  /*60d0*/  BRA.U !UP0, `(.L_x_99) ;  /* 0x0000000108d07547 */ /* 0x000fea000b800000 */
[----:B------:R-:W1:Y:S01]  /*60e0*/  LDCU UR14, c[0x0][0xc20] ;  /* 0x00018400ff0e77ac */ /* 0x000e620008000800 */
[----:B------:R-:W-:Y:S01]  /*60f0*/  R2UR UR9, R91 ;  /* 0x000000005b0972ca */ /* 0x000fe200000e0000 */
[----:B------:R-:W-:Y:S02]  /*6100*/  UIMAD.WIDE.U32 UR4, UR57, UR63, URZ ;  /* 0x0000003f390472a5 */ /* 0x000fe4000f8e00ff */
[----:B------:R-:W-:Y:S02]  /*6110*/  UIMAD.WIDE.U32 UR10, UR36, UR63, URZ ;  /* 0x0000003f240a72a5 */ /* 0x000fe4000f8e00ff */
[----:B------:R-:W-:Y:S02]  /*6120*/  UISETP.NE.AND UP0, UPT, UR62, 0x1, UPT ;  /* 0x000000013e00788c */ /* 0x000fe4000bf05270 */
[----:B------:R-:W-:Y:S02]  /*6130*/  UISETP.NE.AND UP1, UPT, UR48, 0x1, UPT ;  /* 0x000000013000788c */ /* 0x000fe4000bf25270 */
[----:B------:R-:W-:Y:S04]  /*6140*/  UISETP.NE.AND UP2, UPT, UR39, 0x1, UPT ;  /* 0x000000012700788c */ /* 0x000fe8000bf45270 */
[----:B------:R-:W-:Y:S02]  /*6150*/  UIMAD.WIDE.U32 UR6, UR9, UR60, URZ ;  /* 0x0000003c090672a5 */ /* 0x000fe4000f8e00ff */
[----:B------:R-:W-:Y:S01]  /*6160*/  UIMAD.WIDE.U32 UR12, UR37, UR60, URZ ;  /* 0x0000003c250c72a5 */ /* 0x000fe2000f8e00ff */
[----:B------:R-:W-:Y:S02]  /*6170*/  UMOV UR4, UR5 ;  /* 0x0000000500047c82 */ /* 0x000fe40008000000 */
[----:B-1----:R-:W-:Y:S02]  /*6180*/  USHF.R.U32.HI UR8, URZ, UR14, UR4 ;  /* 0x0000000eff087299 */ /* 0x002fe40008011604 */
[----:B------:R-:W-:Y:S01]  /*6190*/  UMOV UR6, UR11 ;  /* 0x0000000b00067c82 */ /* 0x000fe20008000000 */
[----:B------:R-:W-:Y:S02]  /*61a0*/  UMOV UR4, UR7 ;  /* 0x0000000700047c82 */ /* 0x000fe40008000000 */
[----:B------:R-:W-:Y:S02]  /*61b0*/  USHF.R.U32.HI UR5, URZ, UR61, UR4 ;  /* 0x0000003dff057299 */ /* 0x000fe40008011604 */
[----:B------:R-:W-:Y:S02]  /*61c0*/  USEL UR4, UR57, UR8, !UP0 ;  /* 0x0000000839047287 */ /* 0x000fe4000c000000 */
[----:B------:R-:W-:Y:S02]  /*61d0*/  USHF.R.U32.HI UR8, URZ, UR14, UR6 ;  /* 0x0000000eff087299 */ /* 0x000fe40008011606 */
[----:B------:R-:W-:Y:S02]  /*61e0*/  UIMAD.WIDE.U32 UR6, UR4, UR46, URZ ;  /* 0x0000002e040672a5 */ /* 0x000fe4000f8e00ff */
[----:B------:R-:W-:Y:S02]  /*61f0*/  USEL UR9, UR9, UR5, !UP1 ;  /* 0x0000000509097287 */ /* 0x000fe4000c800000 */
[----:B------:R-:W-:Y:S02]  /*6200*/  USEL UR8, UR36, UR8, !UP0 ;  /* 0x0000000824087287 */ /* 0x000fe4000c000000 */
[----:B------:R-:W-:Y:S01]  /*6210*/  UIMAD.WIDE.U32 UR10, UR9, UR46, URZ ;  /* 0x0000002e090a72a5 */ /* 0x000fe2000f8e00ff */
[----:B------:R-:W-:Y:S01]  /*6220*/  UMOV UR6, UR7 ;  /* 0x0000000700067c82 */ /* 0x000fe20008000000 */
[----:B------:R-:W-:Y:S01]  /*6230*/  UMOV UR5, UR13 ;  /* 0x0000000d00057c82 */ /* 0x000fe20008000000 */
[----:B------:R-:W-:Y:S02]  /*6240*/  @UP2 USHF.R.U32.HI UR4, URZ, UR47, UR6 ;  /* 0x0000002fff042299 */ /* 0x000fe40008011606 */
[----:B------:R-:W-:Y:S02]  /*6250*/  USHF.R.U32.HI UR5, URZ, UR61, UR5 ;  /* 0x0000003dff057299 */ /* 0x000fe40008011605 */
[----:B------:R-:W-:Y:S02]  /*6260*/  UIMAD UR4, UR39, UR4, URZ ;  /* 0x00000004270472a4 */ /* 0x000fe4000f8e02ff */
[----:B------:R-:W-:Y:S02]  /*6270*/  USEL UR5, UR37, UR5, !UP1 ;  /* 0x0000000525057287 */ /* 0x000fe4000c800000 */
[----:B------:R-:W-:Y:S01]  /*6280*/  UISETP.GE.AND UP0, UPT, UR8, UR4, UPT ;  /* 0x000000040800728c */ /* 0x000fe2000bf06270 */
[----:B------:R-:W-:Y:S01]  /*6290*/  UMOV UR6, UR11 ;  /* 0x0000000b00067c82 */ /* 0x000fe20008000000 */
[----:B------:R-:W-:Y:S02]  /*62a0*/  UIMAD.WIDE.U32 UR10, UR8, UR46, URZ ;  /* 0x0000002e080a72a5 */ /* 0x000fe4000f8e00ff */
[----:B------:R-:W-:Y:S04]  /*62b0*/  @UP2 USHF.R.U32.HI UR9, URZ, UR47, UR6 ;  /* 0x0000002fff092299 */ /* 0x000fe80008011606 */
[----:B------:R-:W-:Y:S01]  /*62c0*/  UIMAD UR6, UR39, UR9, URZ ;  /* 0x00000009270672a4 */ /* 0x000fe2000f8e02ff */
[----:B------:R-:W-:Y:S03]  /*62d0*/  UMOV UR4, UR11 ;  /* 0x0000000b00047c82 */ /* 0x000fe60008000000 */
[----:B------:R-:W-:Y:S02]  /*62e0*/  UISETP.GE.OR UP0, UPT, UR5, UR6, UP0 ;  /* 0x000000060500728c */ /* 0x000fe40008706670 */
[----:B------:R-:W-:Y:S02]  /*62f0*/  USHF.R.U32.HI UR4, URZ, UR47, UR4 ;  /* 0x0000002fff047299 */ /* 0x000fe40008011604 */
[----:B------:R-:W-:Y:S02]  /*6300*/  UIMAD.WIDE.U32 UR6, UR5, UR46, URZ ;  /* 0x0000002e050672a5 */ /* 0x000fe4000f8e00ff */
[----:B------:R-:W-:Y:S02]  /*6310*/  USEL UR11, UR8, UR4, !UP2 ;  /* 0x00000004080b7287 */ /* 0x000fe4000d000000 */
[----:B------:R-:W-:Y:S02]  /*6320*/  UIADD3 UR6, UPT, UPT, -UR5, URZ, URZ ;  /* 0x000000ff05067290 */ /* 0x000fe4000fffe1ff */
[----:B------:R-:W-:Y:S02]  /*6330*/  UIADD3 UR10, UPT, UPT, -UR11, URZ, URZ ;  /* 0x000000ff0b0a7290 */ /* 0x000fe4000fffe1ff */
[----:B------:R-:W-:Y:S02]  /*6340*/  UIMAD UR6, UR48, UR6, UR37 ;  /* 0x00000006300672a4 */ /* 0x000fe4000f8e0225 */
[----:B------:R-:W-:Y:S01]  /*6350*/  UIMAD UR10, UR39, UR10, UR8 ;  /* 0x0000000a270a72a4 */ /* 0x000fe2000f8e0208 */
[----:B------:R-:W-:Y:S01]  /*6360*/  @!UP0 UMOV UR4, UR7 ;  /* 0x0000000700048c82 */ /* 0x000fe20008000000 */
[----:B------:R-:W-:Y:S02]  /*6370*/  UIADD3 UR7, UPT, UPT, -UR8, URZ, URZ ;  /* 0x000000ff08077290 */ /* 0x000fe4000fffe1ff */
[----:B------:R-:W-:Y:S04]  /*6380*/  @!UP0 USHF.R.U32.HI UR4, URZ, UR47, UR4 ;  /* 0x0000002fff048299 */ /* 0x000fe80008011604 */
[----:B------:R-:W-:Y:S04]  /*6390*/  @!UP0 USEL UR4, UR5, UR4, !UP2 ;  /* 0x0000000405048287 */ /* 0x000fe8000d000000 */
[----:B------:R-:W-:Y:S02]  /*63a0*/  @!UP0 UIMAD UR9, UR9, UR10, UR4 ;  /* 0x0000000a090982a4 */ /* 0x000fe4000f8e0204 */
[----:B------:R-:W-:Y:S02]  /*63b0*/  @!UP0 UIADD3 UR10, UPT, UPT, UR11, -UR4, URZ ;  /* 0x800000040b0a8290 */ /* 0x000fe4000fffe0ff */
[----:B------:R-:W-:Y:S02]  /*63c0*/  UIMAD UR4, UR62, UR7, UR36 ;  /* 0x000000073e0472a4 */ /* 0x000fe4000f8e0224 */
[----:B------:R-:W-:Y:S03]  /*63d0*/  @!UP0 UIMAD UR8, UR10, UR39, UR5 ;  /* 0x000000270a0882a4 */ /* 0x000fe6000f8e0205 */
[----:B------:R-:W-:Y:S02]  /*63e0*/  @!UP0 UMOV UR5, UR9 ;  /* 0x0000000900058c82 */ /* 0x000fe40008000000 */
[----:B------:R-:W-:Y:S02]  /*63f0*/  UIMAD UR37, UR5, UR48, UR6 ;  /* 0x00000030052572a4 */ /* 0x000fe4000f8e0206 */
[----:B------:R-:W-:Y:S11]  /*6400*/  UIMAD UR36, UR8, UR62, UR4 ;  /* 0x0000003e082472a4 */ /* 0x000ff6000f8e0204 */
[----:B------:R-:W-:Y:S01]  /*6410*/  @!UPT UIADD3 URZ, UPT, UPT, URZ, URZ, URZ ;  /* 0x000000fffffff290 */ /* 0x000fe2000fffe0ff */
.L_x_99:
[----:B------:R-:W-:Y:S01]  /*6420*/  UISETP.NE.AND UP0, UPT, UR38, 0x1, UPT ;  /* 0x000000012600788c */ /* 0x000fe2000bf05270 */
[----:B------:R-:W-:Y:S01]  /*6430*/  @P0 SHF.R.U32.HI R4, RZ, 0x10, R5 ;  /* 0x00000010ff040819 */ /* 0x000fe20000011605 */
[----:B------:R-:W-:Y:S01]  /*6440*/  USHF.L.U32 UR41, UR23, 0x6, URZ ;  /* 0x0000000617297899 */ /* 0x000fe200080006ff */
[----:B------:R-:W-:Y:S02]  /*6450*/  R2UR UR11, R99 ;  /* 0x00000000630b72ca */ /* 0x000fe400000e0000 */
[----:B------:R-:W-:Y:S06]  /*6460*/  @P0 R2UR UR11, R4 ;  /* 0x00000000040b02ca */ /* 0x000fec00000e0000 */
[----:B------:R-:W1:Y:S07]  /*6470*/  @!UP0 LDCU.128 UR12, c[0x0][0xc10] ;  /* 0x00018200ff0c87ac */ /* 0x000e6e0008000c00 */
[----:B------:R-:W-:Y:S01]  /*6480*/  IMAD.U32 R99, RZ, RZ, UR11 ;  /* 0x0000000bff637e24 */ /* 0x000fe2000f8e00ff */
[----:B------:R-:W2:Y:S01]  /*6490*/  @!UP0 LDCU UR5, c[0x0][0xc0c] ;  /* 0x00018180ff0587ac */ /* 0x000ea20008000800 */
[----:B------:R-:W3:Y:S01]  /*64a0*/  @!UP0 LDCU UR10, c[0x0][0xc20] ;  /* 0x00018400ff0a87ac */ /* 0x000ee20008000800 */
[----:B------:R-:W-:Y:S02]  /*64b0*/  UIADD3 UR11, UPT, UPT, UR50, 0x200, URZ ;  /* 0x00000200320b7890 */ /* 0x000fe4000fffe0ff */
[----:B-1----:R-:W-:Y:S02]  /*64c0*/  UIMAD.WIDE.U32 UR8, UR37, UR12, URZ ;  /* 0x0000000c250872a5 */ /* 0x002fe4000f8e00ff */
[----:B------:R-:W-:Y:S02]  /*64d0*/  UIMAD.WIDE.U32 UR6, UR36, UR15, URZ ;  /* 0x0000000f240672a5 */ /* 0x000fe4000f8e00ff */
[----:B------:R-:W-:Y:S03]  /*64e0*/  @!UP0 UISETP.NE.AND UP1, UPT, UR14, 0x1, UPT ;  /* 0x000000010e00888c */ /* 0x000fe6000bf25270 */
[----:B------:R-:W-:Y:S01]  /*64f0*/  @!UP0 UMOV UR4, UR9 ;  /* 0x0000000900048c82 */ /* 0x000fe20008000000 */
[----:B--2---:R-:W-:Y:S02]  /*6500*/  @!UP0 UISETP.NE.AND UP2, UPT, UR5, 0x1, UPT ;  /* 0x000000010500888c */ /* 0x004fe4000bf45270 */
[----:B------:R-:W-:Y:S01]  /*6510*/  @!UP0 USHF.R.U32.HI UR4, URZ, UR13, UR4 ;  /* 0x0000000dff048299 */ /* 0x000fe20008011604 */
[----:B------:R-:W-:Y:S02]  /*6520*/  @!UP0 UMOV UR6, UR7 ;  /* 0x0000000700068c82 */ /* 0x000fe40008000000 */
[----:B---3--:R-:W-:Y:S02]  /*6530*/  @!UP0 USHF.R.U32.HI UR6, URZ, UR10, UR6 ;  /* 0x0000000aff068299 */ /* 0x008fe40008011606 */
[----:B------:R-:W-:Y:S02]  /*6540*/  @!UP0 USEL UR7, UR37, UR4, !UP2 ;  /* 0x0000000425078287 */ /* 0x000fe4000d000000 */
[----:B------:R-:W-:Y:S04]  /*6550*/  @!UP0 USEL UR6, UR36, UR6, !UP1 ;  /* 0x0000000624068287 */ /* 0x000fe8000c800000 */
[----:B------:R-:W-:Y:S02]  /*6560*/  @!UP0 UIADD3 UR4, UPT, UPT, -UR7, UR6, URZ ;  /* 0x0000000607048290 */ /* 0x000fe4000fffe1ff */
[----:B------:R-:W-:Y:S02]  /*6570*/  @!UP0 UIADD3 UR6, UPT, UPT, UR7, -UR6, URZ ;  /* 0x8000000607068290 */ /* 0x000fe4000fffe0ff */
[----:B------:R-:W-:Y:S02]  /*6580*/  @!UP0 UIMAD UR37, UR4, UR5, UR37 ;  /* 0x00000005042582a4 */ /* 0x000fe4000f8e0225 */
[----:B------:R-:W-:Y:S02]  /*6590*/  @!UP0 UIMAD UR36, UR6, UR14, UR36 ;  /* 0x0000000e062482a4 */ /* 0x000fe4000f8e0224 */
[----:B------:R-:W-:Y:S09]  /*65a0*/  ULOP3.LUT UP0, URZ, UR11, 0x1b0, URZ, 0xc0, !UPT ;  /* 0x000001b00bff7892 */ /* 0x000ff2000f80c0ff */
[----:B------:R-:W-:Y:S05]  /*65b0*/  BRA.U !UP0, `(.L_x_100) ;  /* 0x00000001087c7547 */ /* 0x000fea000b800000 */
[----:B------:R-:W1:Y:S01]  /*65c0*/  LDCU.64 UR8, c[0x4][0x80] ;  /* 0x01001000ff0877ac */ /* 0x000e620008000a00 */
[----:B------:R-:W-:Y:S01]  /*65d0*/  MOV R16, 0x0 ;  /* 0x0000000000107802 */ /* 0x000fe20000000f00 */
[----:B------:R-:W-:Y:S02]  /*65e0*/  HFMA2 R12, -RZ, RZ, 0, 5.9604644775390625e-08 ;  /* 0x00000001ff0c7431 */ /* 0x000fe400000001ff */
[----:B------:R-:W-:Y:S01]  /*65f0*/  IMAD.MOV.U32 R8, RZ, RZ, 0x70 ;  /* 0x00000070ff087424 */ /* 0x000fe200078e00ff */
[----:B------:R2:W3:Y:S01]  /*6600*/  LDC.64 R14, c[0x4][R16] ;  /* 0x01000000100e7b82 */ /* 0x0004e20000000a00 */
[----:B------:R-:W4:Y:S01]  /*6610*/  LDCU.64 UR6, c[0x4][0x88] ;  /* 0x01001100ff0677ac */ /* 0x000f220008000a00 */
[----:B------:R-:W-:Y:S01]  /*6620*/  IMAD.MOV.U32 R13, RZ, RZ, RZ ;  /* 0x000000ffff0d7224 */ /* 0x000fe200078e00ff */
[----:B------:R-:W2:Y:S01]  /*6630*/  LDCU.64 UR4, c[0x4][0x8] ;  /* 0x01000100ff0477ac */ /* 0x000ea20008000a00 */
[----:B-1----:R-:W-:Y:S01]  /*6640*/  MOV R5, UR9 ;  /* 0x0000000900057c02 */ /* 0x002fe20008000f00 */
[----:B------:R-:W-:Y:S01]  /*6650*/  IMAD.U32 R4, RZ, RZ, UR8 ;  /* 0x00000008ff047e24 */ /* 0x000fe2000f8e00ff */
[----:B----4-:R-:W-:Y:S01]  /*6660*/  MOV R7, UR7 ;  /* 0x0000000700077c02 */ /* 0x010fe20008000f00 */
[----:B------:R-:W-:Y:S01]  /*6670*/  IMAD.U32 R6, RZ, RZ, UR6 ;  /* 0x00000006ff067e24 */ /* 0x000fe2000f8e00ff */
[----:B--2---:R-:W-:Y:S01]  /*6680*/  MOV R11, UR5 ;  /* 0x00000005000b7c02 */ /* 0x004fe20008000f00 */
[----:B------:R-:W-:Y:S02]  /*6690*/  IMAD.U32 R10, RZ, RZ, UR4 ;  /* 0x00000004ff0a7e24 */ /* 0x000fe4000f8e00ff */
[----:B------:R-:W-:Y:S07]  /*66a0*/  LEPC R20, `(.L_x_101) ;  /* 0x000000001014794e */ /* 0x000fee0000000000 */
[----:B---3-5:R-:W-:Y:S05]  /*66b0*/  CALL.ABS.NOINC R14 ;  /* 0x000000000e007343 */ /* 0x028fea0003c00000 */
.L_x_101:
[----:B------:R-:W1:Y:S01]  /*66c0*/  LDCU.64 UR8, c[0x4][0x80] ;  /* 0x01001000ff0877ac */ /* 0x000e620008000a00 */
[----:B------:R-:W2:Y:S01]  /*66d0*/  LDC.64 R16, c[0x4][R16] ;  /* 0x0100000010107b82 */ /* 0x000ea20000000a00 */
[----:B------:R-:W-:Y:S02]  /*66e0*/  HFMA2 R12, -RZ, RZ, 0, 5.9604644775390625e-08 ;  /* 0x00000001ff0c7431 */ /* 0x000fe400000001ff */
[----:B------:R-:W-:Y:S02]  /*66f0*/  IMAD.MOV.U32 R8, RZ, RZ, 0x70 ;  /* 0x00000070ff087424 */ /* 0x000fe400078e00ff */
[----:B------:R-:W-:Y:S01]  /*6700*/  IMAD.MOV.U32 R13, RZ, RZ, RZ ;  /* 0x000000ffff0d7224 */ /* 0x000fe200078e00ff */
[----:B------:R-:W3:Y:S01]  /*6710*/  LDCU.64 UR6, c[0x4][0x88] ;  /* 0x01001100ff0677ac */ /* 0x000ee20008000a00 */
[----:B------:R-:W4:Y:S01]  /*6720*/  LDCU.64 UR4, c[0x4][0x8] ;  /* 0x01000100ff0477ac */ /* 0x000f220008000a00 */
[----:B-1----:R-:W-:Y:S02]  /*6730*/  MOV R4, UR8 ;  /* 0x0000000800047c02 */ /* 0x002fe40008000f00 */
[----:B------:R-:W-:Y:S02]  /*6740*/  MOV R5, UR9 ;  /* 0x0000000900057c02 */ /* 0x000fe40008000f00 */
[----:B---3--:R-:W-:Y:S01]  /*6750*/  MOV R7, UR7 ;  /* 0x0000000700077c02 */ /* 0x008fe20008000f00 */
[----:B------:R-:W-:Y:S01]  /*6760*/  IMAD.U32 R6, RZ, RZ, UR6 ;  /* 0x00000006ff067e24 */ /* 0x000fe2000f8e00ff */
[----:B----4-:R-:W-:Y:S01]  /*6770*/  MOV R11, UR5 ;  /* 0x00000005000b7c02 */ /* 0x010fe20008000f00 */
[----:B------:R-:W-:Y:S02]  /*6780*/  IMAD.U32 R10, RZ, RZ, UR4 ;  /* 0x00000004ff0a7e24 */ /* 0x000fe4000f8e00ff */
[----:B------:R-:W-:Y:S07]  /*6790*/  LEPC R20, `(.L_x_100) ;  /* 0x000000001014794e */ /* 0x000fee0000000000 */
[----:B--2---:R-:W-:Y:S05]  /*67a0*/  CALL.ABS.NOINC R16 ;  /* 0x0000000010007343 */ /* 0x004fea0003c00000 */
.L_x_100:
[----:B------:R-:W-:Y:S02]  /*67b0*/  R2UR UR6, R94 ;  /* 0x000000005e0672ca */ /* 0x000fe400000e0000 */
[----:B------:R-:W-:Y:S02]  /*67c0*/  R2UR UR5, R90 ;  /* 0x000000005a0572ca */ /* 0x000fe400000e0000 */
[----:B------:R-:W-:Y:S02]  /*67d0*/  R2UR UR4, R89 ;  /* 0x00000000590472ca */ /* 0x000fe400000e0000 */
[----:B------:R-:W-:Y:S02]  /*67e0*/  ISETP.NE.U32.AND P4, PT, R78, RZ, PT ;  /* 0x000000ff4e00720c */ /* 0x000fe40003f85070 */
[----:B------:R-:W-:Y:S02]  /*67f0*/  ISETP.NE.U32.AND P2, PT, RZ, UR58, PT ;  /* 0x0000003aff007c0c */ /* 0x000fe4000bf45070 */
[----:B------:R-:W-:Y:S02]  /*6800*/  ISETP.NE.AND.EX P4, PT, R79, RZ, PT, P4 ;  /* 0x000000ff4f00720c */ /* 0x000fe40003f85340 */
[----:B------:R-:W-:Y:S01]  /*6810*/  ISETP.NE.AND.EX P2, PT, RZ, UR59, PT, P2 ;  /* 0x0000003bff007c0c */ /* 0x000fe2000bf45320 */
[----:B------:R-:W-:Y:S02]  /*6820*/  UISETP.NE.AND UP2, UPT, UR6, URZ, UPT ;  /* 0x000000ff0600728c */ /* 0x000fe4000bf45270 */
[----:B------:R-:W-:Y:S04]  /*6830*/  UISETP.NE.U32.AND UP0, UPT, UR5, URZ, UPT ;  /* 0x000000ff0500728c */ /* 0x000fe8000bf05070 */
[----:B------:R-:W-:Y:S01]  /*6840*/  UISETP.NE.AND.EX UP1, UPT, UR4, URZ, UPT, UP0 ;  /* 0x000000ff0400728c */ /* 0x000fe2000bf25300 */
[----:B------:R-:W-:Y:S01]  /*6850*/  PLOP3.LUT P1, PT, PT, PT, UP2, 0x80, 0x8 ;  /* 0x000000000008781c */ /* 0x000fe20003f2f028 */
[----:B------:R-:W-:Y:S03]  /*6860*/  UPLOP3.LUT UP0, UPT, UPT, UPT, UPT, 0x40, 0x4 ;  /* 0x000000000004789c */ /* 0x000fe60003f0e870 */
[----:B------:R-:W-:Y:S06]  /*6870*/  @UP2 UPLOP3.LUT UP0, UPT, UPT, UPT, UP1, 0x80, 0x8 ;  /* 0x000000000008289c */ /* 0x000fec0003f0f010 */
[----:B------:R-:W-:Y:S01]  /*6880*/  PLOP3.LUT P0, PT, PT, PT, UP0, 0x80, 0x8 ;  /* 0x000000000008781c */ /* 0x000fe20003f0f008 */
[----:B------:R-:W-:Y:S01]  /*6890*/  @!UPT UIADD3 URZ, UPT, UPT, URZ, URZ, URZ ;  /* 0x000000fffffff290 */ /* 0x000fe2000fffe0ff */
[----:B------:R-:W-:Y:S11]  /*68a0*/  BRA.U !UP1, `(.L_x_102) ;  /* 0x0000000109407547 */ /* 0x000ff6000b800000 */
[----:B------:R-:W-:Y:S01]  /*68b0*/  UISETP.NE.U32.AND UP0, UPT, UR58, URZ, UPT ;  /* 0x000000ff3a00728c */ /* 0x000fe2000bf05070 */
[----:B------:R-:W-:Y:S01]  /*68c0*/  R2UR UR6, R90 ;  /* 0x000000005a0672ca */ /* 0x000fe200000e0000 */
[----:B------:R-:W1:Y:S01]  /*68d0*/  LDCU.64 UR8, c[0x0][0x358] ;  /* 0x00006b00ff0877ac */ /* 0x000e620008000a00 */
[----:B------:R-:W-:Y:S02]  /*68e0*/  HFMA2 R87, -RZ, RZ, 0, 5.9604644775390625e-08 ;  /* 0x00000001ff577431 */ /* 0x000fe400000001ff */
[----:B------:R-:W-:Y:S01]  /*68f0*/  IMAD.MOV.U32 R0, RZ, RZ, 0x1 ;  /* 0x00000001ff007424 */ /* 0x000fe200078e00ff */
[----:B------:R-:W-:Y:S06]  /*6900*/  UISETP.NE.AND.EX UP0, UPT, UR59, URZ, UPT, UP0 ;  /* 0x000000ff3b00728c */ /* 0x000fec000bf05300 */
[----:B------:R-:W-:Y:S05]  /*6910*/  PLOP3.LUT P3, PT, PT, PT, UP0, 0x80, 0x8 ;  /* 0x000000000008781c */ /* 0x000fea0003f6f008 */
[----:B------:R-:W2:Y:S01]  /*6920*/  @UP0 LDCU.64 UR4, c[0x0][0x988] ;  /* 0x00013100ff0407ac */ /* 0x000ea20008000a00 */
[----:B------:R-:W-:Y:S07]  /*6930*/  @UP0 UIMAD UR6, UR54, UR6, URZ ;  /* 0x00000006360602a4 */ /* 0x000fee000f8e02ff */
[----:B------:R-:W-:Y:S01]  /*6940*/  @!P3 PRMT R87, R0, 0x7610, R87 ;  /* 0x000076100057b816 */ /* 0x000fe20000000057 */
[----:B--2---:R-:W-:Y:S06]  /*6950*/  @UP0 UIMAD.WIDE UR4, UR6, 0x4, UR4 ;  /* 0x00000004060408a5 */ /* 0x004fec000f8e0204 */
[----:B------:R-:W-:Y:S02]  /*6960*/  IMAD.U32 R4, RZ, RZ, UR4 ;  /* 0x00000004ff047e24 */ /* 0x000fe4000f8e00ff */
[----:B------:R-:W-:Y:S03]  /*6970*/  IMAD.U32 R5, RZ, RZ, UR5 ;  /* 0x00000005ff057e24 */ /* 0x000fe6000f8e00ff */
[----:B------:R-:W2:Y:S02]  /*6980*/  @!UP0 LDCU UR4, c[0x0][0x980] ;  /* 0x00013000ff0487ac */ /* 0x000ea40008000800 */
[----:B-1---5:R1:W5:Y:S02]  /*6990*/  @P3 LDG.E R41, desc[UR8][R4.64] ;  /* 0x0000000804293981 */ /* 0x022364000c1e1900 */
[----:B-12---:R-:W-:Y:S02]  /*69a0*/  @!P3 MOV R41, UR4 ;  /* 0x000000040029bc02 */ /* 0x006fe40008000f00 */
.L_x_102:
[----:B------:R-:W-:Y:S05]  /*69b0*/  @!P4 BRA `(.L_x_103) ;  /* 0x000000000024c947 */ /* 0x000fea0003800000 */
[----:B------:R-:W-:Y:S01]  /*69c0*/  ISETP.NE.U32.AND P3, PT, R76, RZ, PT ;  /* 0x000000ff4c00720c */ /* 0x000fe20003f65070 */
[----:B------:R-:W1:Y:S03]  /*69d0*/  LDCU.64 UR4, c[0x0][0x358] ;  /* 0x00006b00ff0477ac */ /* 0x000e660008000a00 */
[----:B------:R-:W-:Y:S11]  /*69e0*/  ISETP.NE.AND.EX P3, PT, R77, RZ, PT, P3 ;  /* 0x000000ff4d00720c */ /* 0x000ff60003f65330 */
[----:B------:R-:W-:Y:S02]  /*69f0*/  @!UPT UIADD3 URZ, UPT, UPT, URZ, URZ, URZ ;  /* 0x000000fffffff290 */ /* 0x000fe4000fffe0ff */
[----:B------:R-:W2:Y:S01]  /*6a00*/  @P3 LDC.64 R4, c[0x0][0x9a8] ;  /* 0x00026a00ff043b82 */ /* 0x000ea20000000a00 */
[----:B------:R-:W-:Y:S04]  /*6a10*/  @P3 IMAD R0, R78, UR54, RZ ;  /* 0x000000364e003c24 */ /* 0x000fe8000f8e02ff */
[----:B--2---:R-:W-:Y:S05]  /*6a20*/  @P3 IMAD.WIDE R4, R0, 0x4, R4 ;  /* 0x0000000400043825 */ /* 0x004fea00078e0204 */
[----:B-1---5:R1:W5:Y:S02]  /*6a30*/  @P3 LDG.E R38, desc[UR4][R4.64] ;  /* 0x0000000404263981 */ /* 0x022364000c1e1900 */
[----:B-1----:R-:W2:Y:S02]  /*6a40*/  @!P3 LDC R38, c[0x0][0x9a0] ;  /* 0x00026800ff26bb82 */ /* 0x002ea40000000800 */
.L_x_103:
[----:B------:R-:W-:Y:S01]  /*6a50*/  ULOP3.LUT UR4, UR56, 0x1, URZ, 0x3c, !UPT ;  /* 0x0000000138047892 */ /* 0x000fe2000f8e3cff */
[----:B-----5:R-:W-:Y:S01]  /*6a60*/  FSETP.NEU.AND P3, PT, R41, RZ, PT ;  /* 0x000000ff2900720b */ /* 0x020fe20003f6d000 */
[----:B------:R-:W1:Y:S01]  /*6a70*/  LDCU.128 UR8, c[0x0][0xb80] ;  /* 0x00017000ff0877ac */ /* 0x000e620008000c00 */
[----:B------:R-:W-:Y:S01]  /*6a80*/  IMAD.U32 R113, RZ, RZ, UR51 ;  /* 0x00000033ff717e24 */ /* 0x000fe2000f8e00ff */
[----:B------:R-:W-:Y:S01]  /*6a90*/  SEL R5, RZ, 0xffffffff, P2 ;  /* 0xffffffffff057807 */ /* 0x000fe20001000000 */
[----:B------:R-:W-:Y:S01]  /*6aa0*/  IMAD.SHL.U32 R101, R96, 0x10, RZ ;  /* 0x0000001060657824 */ /* 0x000fe200078e00ff */
[----:B------:R-:W-:Y:S01]  /*6ab0*/  @P1 LOP3.LUT P2, RZ, R87, 0xff, RZ, 0xc0, !PT ;  /* 0x000000ff57ff1812 */ /* 0x000fe2000784c0ff */
[----:B------:R-:W-:Y:S01]  /*6ac0*/  IMAD.U32 R46, RZ, RZ, UR4 ;  /* 0x00000004ff2e7e24 */ /* 0x000fe2000f8e00ff */
[----:B------:R-:W-:Y:S01]  /*6ad0*/  @P1 SEL R4, RZ, 0xffffffff, P3 ;  /* 0xffffffffff041807 */ /* 0x000fe20001800000 */
[----:B------:R-:W-:Y:S01]  /*6ae0*/  IMAD.SHL.U32 R113, R113, 0x2000, RZ ;  /* 0x0000200071717824 */ /* 0x000fe200078e00ff */
[----:B------:R-:W3:Y:S01]  /*6af0*/  LDCU.128 UR16, c[0x0][0xb90] ;  /* 0x00017200ff1077ac */ /* 0x000ee20008000c00 */
[----:B------:R-:W-:Y:S01]  /*6b00*/  IMAD.SHL.U32 R100, R95, 0x10, RZ ;  /* 0x000000105f647824 */ /* 0x000fe200078e00ff */
[----:B------:R-:W-:Y:S01]  /*6b10*/  @P0 SEL R4, R5, R4, !P2 ;  /* 0x0000000405040207 */ /* 0x000fe20005000000 */
[----:B------:R-:W-:Y:S01]  /*6b20*/  IMAD.IADD R103, R98, 0x1, R113 ;  /* 0x0000000162677824 */ /* 0x000fe200078e0271 */
[----:B------:R-:W-:Y:S01]  /*6b30*/  LEA R108, R36, UR50, 0x3 ;  /* 0x00000032246c7c11 */ /* 0x000fe2000f8e18ff */
[----:B------:R-:W-:Y:S01]  /*6b40*/  IMAD.MOV.U32 R114, RZ, RZ, 0x1 ;  /* 0x00000001ff727424 */ /* 0x000fe200078e00ff */
[----:B------:R-:W-:Y:S01]  /*6b50*/  @P1 LOP3.LUT R4, R4, 0x1, RZ, 0xc0, !PT ;  /* 0x0000000104041812 */ /* 0x000fe200078ec0ff */
[----:B------:R-:W-:Y:S01]  /*6b60*/  IMAD.IADD R112, R103, 0x1, R101 ;  /* 0x0000000167707824 */ /* 0x000fe200078e0265 */
[----:B------:R-:W-:Y:S01]  /*6b70*/  SHF.L.U32 R3, R85, 0x1f, RZ ;  /* 0x0000001f55037819 */ /* 0x000fe200000006ff */
[----:B------:R-:W-:Y:S01]  /*6b80*/  USHF.L.U32 UR12, UR53, 0x7, URZ ;  /* 0x00000007350c7899 */ /* 0x000fe200080006ff */
[----:B------:R-:W-:Y:S01]  /*6b90*/  ISETP.NE.U32.OR P5, PT, R4, 0x1, !P1 ;  /* 0x000000010400780c */ /* 0x000fe20004fa5470 */
[----:B------:R-:W-:Y:S01]  /*6ba0*/  IMAD.U32 R4, RZ, RZ, UR51 ;  /* 0x00000033ff047e24 */ /* 0x000fe2000f8e00ff */
[----:B------:R-:W4:Y:S01]  /*6bb0*/  LDCU UR13, c[0x0][0xba0] ;  /* 0x00017400ff0d77ac */ /* 0x000f220008000800 */
[----:B------:R-:W-:Y:S01]  /*6bc0*/  PLOP3.LUT P2, PT, PT, PT, UP1, 0x80, 0x8 ;  /* 0x000000000008781c */ /* 0x000fe20003f4f018 */
[----:B------:R-:W-:Y:S01]  /*6bd0*/  BSSY B1, `(.L_x_104) ;  /* 0x000004d000017945 */ /* 0x000fe20003800000 */
[----:B------:R-:W-:Y:S01]  /*6be0*/  LOP3.LUT P4, R109, R87, 0xff, RZ, 0xc0, !PT ;  /* 0x000000ff576d7812 */ /* 0x000fe2000788c0ff */
[----:B------:R-:W-:Y:S01]  /*6bf0*/  IMAD.U32 R107, RZ, RZ, UR12 ;  /* 0x0000000cff6b7e24 */ /* 0x000fe2000f8e00ff */
[----:B------:R-:W-:Y:S01]  /*6c00*/  LEA R0, R4, UR50, 0x3 ;  /* 0x0000003204007c11 */ /* 0x000fe2000f8e18ff */
[----:B------:R-:W-:Y:S01]  /*6c10*/  IMAD.IADD R39, R37, 0x1, R2 ;  /* 0x0000000125277824 */ /* 0x000fe200078e0202 */
[----:B------:R-:W-:Y:S01]  /*6c20*/  SEL R4, RZ, 0xffffffff, P3 ;  /* 0xffffffffff047807 */ /* 0x000fe20001800000 */
[----:B------:R-:W-:Y:S01]  /*6c30*/  IMAD.U32 R115, RZ, RZ, UR51 ;  /* 0x00000033ff737e24 */ /* 0x000fe2000f8e00ff */
[----:B------:R-:W-:Y:S02]  /*6c40*/  P2R R111, PR, RZ, 0x20 ;  /* 0x00000020ff6f7803 */ /* 0x000fe40000000000 */
[----:B------:R-:W-:Y:S02]  /*6c50*/  CS2R R74, SRZ ;  /* 0x00000000004a7805 */ /* 0x000fe4000001ff00 */
[----:B------:R-:W-:Y:S02]  /*6c60*/  @P5 SHF.L.U32 R9, R46, 0x1f, RZ ;  /* 0x0000001f2e095819 */ /* 0x000fe400000006ff */
[----:B------:R-:W-:Y:S02]  /*6c70*/  CS2R R72, SRZ ;  /* 0x0000000000487805 */ /* 0x000fe4000001ff00 */
[----:B------:R-:W-:Y:S02]  /*6c80*/  CS2R R66, SRZ ;  /* 0x0000000000427805 */ /* 0x000fe4000001ff00 */
[----:B------:R-:W-:Y:S01]  /*6c90*/  @P2 SEL R4, R5, R4, !P4 ;  /* 0x0000000405042207 */ /* 0x000fe20006000000 */
[----:B------:R-:W2:Y:S01]  /*6ca0*/  @P5 SYNCS.PHASECHK.TRANS64.TRYWAIT P1, [R0+URZ+0xa0], R9 ;  /* 0x0000a009000055a7 */ /* 0x000ea200080211ff */
[----:B-1----:R-:W-:Y:S01]  /*6cb0*/  UIMAD.WIDE.U32 UR4, UR12, UR9, URZ ;  /* 0x000000090c0472a5 */ /* 0x002fe2000f8e00ff */
[----:B------:R-:W-:Y:S01]  /*6cc0*/  CS2R R64, SRZ ;  /* 0x0000000000407805 */ /* 0x000fe2000001ff00 */
[----:B------:R-:W-:Y:S01]  /*6cd0*/  UISETP.NE.AND UP0, UPT, UR8, 0x1, UPT ;  /* 0x000000010800788c */ /* 0x000fe2000bf05270 */
[----:B------:R-:W-:Y:S01]  /*6ce0*/  IMAD.IADD R102, R103, 0x1, R100 ;  /* 0x0000000167667824 */ /* 0x000fe200078e0264 */
[----:B------:R-:W-:Y:S01]  /*6cf0*/  USHF.R.U32.HI UR5, URZ, UR10, UR5 ;  /* 0x0000000aff057299 */ /* 0x000fe20008011605 */
[----:B------:R-:W-:Y:S01]  /*6d00*/  IMAD.IADD R47, R97, 0x1, R112 ;  /* 0x00000001612f7824 */ /* 0x000fe200078e0270 */
[----:B------:R-:W-:Y:S02]  /*6d10*/  LOP3.LUT R4, R4, 0x1, RZ, 0xc0, !PT ;  /* 0x0000000104047812 */ /* 0x000fe400078ec0ff */
[----:B------:R-:W-:Y:S01]  /*6d20*/  CS2R R58, SRZ ;  /* 0x00000000003a7805 */ /* 0x000fe2000001ff00 */
[----:B------:R-:W-:Y:S01]  /*6d30*/  USEL UR5, UR12, UR5, !UP0 ;  /* 0x000000050c057287 */ /* 0x000fe2000c000000 */
[----:B------:R-:W-:Y:S01]  /*6d40*/  CS2R R56, SRZ ;  /* 0x0000000000387805 */ /* 0x000fe2000001ff00 */
[----:B------:R-:W-:Y:S01]  /*6d50*/  UISETP.NE.AND UP0, UPT, UR11, 0x1, UPT ;  /* 0x000000010b00788c */ /* 0x000fe2000bf05270 */
[----:B------:R-:W-:Y:S01]  /*6d60*/  CS2R R50, SRZ ;  /* 0x0000000000327805 */ /* 0x000fe2000001ff00 */
[----:B---3--:R-:W-:Y:S01]  /*6d70*/  UIMAD.WIDE.U32 UR6, UR5, UR16, URZ ;  /* 0x00000010050672a5 */ /* 0x008fe2000f8e00ff */
[----:B------:R-:W-:Y:S01]  /*6d80*/  CS2R R48, SRZ ;  /* 0x0000000000307805 */ /* 0x000fe2000001ff00 */
[----:B------:R-:W-:Y:S01]  /*6d90*/  IMAD R6, RZ, RZ, -UR5 ;  /* 0x80000005ff067e24 */ /* 0x000fe2000f8e02ff */
[----:B------:R1:W3:Y:S01]  /*6da0*/  SYNCS.PHASECHK.TRANS64.TRYWAIT P0, [R108+URZ+0xf0], R3 ;  /* 0x0000f0036c0075a7 */ /* 0x0002e200080011ff */
[----:B------:R-:W-:Y:S02]  /*6db0*/  IMAD.U32 R106, RZ, RZ, UR5 ;  /* 0x00000005ff6a7e24 */ /* 0x000fe4000f8e00ff */
[----:B------:R-:W-:Y:S01]  /*6dc0*/  IMAD R107, R6, UR8, R107 ;  /* 0x00000008066b7c24 */ /* 0x000fe2000f8e026b */
[----:B------:R-:W-:Y:S02]  /*6dd0*/  UMOV UR4, UR7 ;  /* 0x0000000700047c82 */ /* 0x000fe40008000000 */
[----:B------:R-:W-:Y:S04]  /*6de0*/  USHF.R.U32.HI UR4, URZ, UR17, UR4 ;  /* 0x00000011ff047299 */ /* 0x000fe80008011604 */
[----:B------:R-:W-:Y:S02]  /*6df0*/  USEL UR4, UR5, UR4, !UP0 ;  /* 0x0000000405047287 */ /* 0x000fe4000c000000 */
[----:B------:R-:W-:Y:S02]  /*6e00*/  UISETP.NE.AND UP0, UPT, UR18, 0x1, UPT ;  /* 0x000000011200788c */ /* 0x000fe4000bf05270 */
[----:B------:R-:W-:Y:S02]  /*6e10*/  UIMAD.WIDE.U32 UR6, UR4, UR19, URZ ;  /* 0x00000013040672a5 */ /* 0x000fe4000f8e00ff */
[----:B------:R-:W-:Y:S02]  /*6e20*/  IMAD.U32 R105, RZ, RZ, UR4 ;  /* 0x00000004ff697e24 */ /* 0x000fe4000f8e00ff */
[----:B------:R-:W-:Y:S01]  /*6e30*/  PLOP3.LUT P2, PT, PT, PT, UP0, 0x80, 0x8 ;  /* 0x000000000008781c */ /* 0x000fe20003f4f008 */
[----:B------:R-:W-:Y:S02]  /*6e40*/  IMAD R7, RZ, RZ, -UR4 ;  /* 0x80000004ff077e24 */ /* 0x000fe4000f8e02ff */
[----:B------:R-:W-:Y:S01]  /*6e50*/  UMOV UR6, UR7 ;  /* 0x0000000700067c82 */ /* 0x000fe20008000000 */
[----:B------:R-:W-:Y:S01]  /*6e60*/  IMAD.U32 R104, RZ, RZ, UR4 ;  /* 0x00000004ff687e24 */ /* 0x000fe2000f8e00ff */
[----:B----4-:R-:W-:Y:S01]  /*6e70*/  USHF.R.U32.HI UR6, URZ, UR13, UR6 ;  /* 0x0000000dff067299 */ /* 0x010fe20008011606 */
[----:B------:R-:W-:Y:S05]  /*6e80*/  IMAD R106, R7, UR11, R106 ;  /* 0x0000000b076a7c24 */ /* 0x000fea000f8e026a */
[----:B------:R-:W-:Y:S02]  /*6e90*/  SEL R105, R105, UR6, !P2 ;  /* 0x0000000669697c07 */ /* 0x000fe4000d000000 */
[----:B------:R-:W-:Y:S03]  /*6ea0*/  ISETP.NE.U32.AND P2, PT, R4, 0x1, PT ;  /* 0x000000010400780c */ /* 0x000fe60003f45070 */
[----:B------:R-:W-:Y:S01]  /*6eb0*/  IMAD.MOV R5, RZ, RZ, -R105 ;  /* 0x000000ffff057224 */ /* 0x000fe200078e0a69 */
[----:B------:R-:W-:Y:S03]  /*6ec0*/  P2R R116, PR, RZ, 0x4 ;  /* 0x00000004ff747803 */ /* 0x000fe60000000000 */
[----:B------:R-:W-:Y:S01]  /*6ed0*/  IMAD R104, R5, UR18, R104 ;  /* 0x0000001205687c24 */ /* 0x000fe2000f8e0268 */
[----:B--2---:R-:W-:Y:S01]  /*6ee0*/  @P5 SEL R114, RZ, 0x1, !P1 ;  /* 0x00000001ff725807 */ /* 0x004fe20004800000 */
[----:B-1----:R-:W-:Y:S06]  /*6ef0*/  @!P5 BRA `(.L_x_105) ;  /* 0x000000000068d947 */ /* 0x002fec0003800000 */
[----:B------:R-:W-:Y:S01]  /*6f00*/  ISETP.NE.AND P1, PT, R114, RZ, PT ;  /* 0x000000ff7200720c */ /* 0x000fe20003f25270 */
[----:B------:R-:W-:Y:S01]  /*6f10*/  BSSY B0, `(.L_x_106) ;  /* 0x000000d000007945 */ /* 0x000fe20003800000 */
[----:B------:R-:W-:Y:S02]  /*6f20*/  CS2R R50, SRZ ;  /* 0x0000000000327805 */ /* 0x000fe4000001ff00 */
[----:B------:R-:W-:Y:S02]  /*6f30*/  CS2R R48, SRZ ;  /* 0x0000000000307805 */ /* 0x000fe4000001ff00 */
[----:B------:R-:W-:Y:S02]  /*6f40*/  CS2R R58, SRZ ;  /* 0x00000000003a7805 */ /* 0x000fe4000001ff00 */
[----:B------:R-:W-:Y:S02]  /*6f50*/  CS2R R56, SRZ ;  /* 0x0000000000387805 */ /* 0x000fe4000001ff00 */
[----:B------:R-:W-:Y:S02]  /*6f60*/  CS2R R66, SRZ ;  /* 0x0000000000427805 */ /* 0x000fe4000001ff00 */
[----:B------:R-:W-:Y:S02]  /*6f70*/  CS2R R64, SRZ ;  /* 0x0000000000407805 */ /* 0x000fe4000001ff00 */
[----:B------:R-:W-:Y:S02]  /*6f80*/  CS2R R74, SRZ ;  /* 0x00000000004a7805 */ /* 0x000fe4000001ff00 */
[----:B------:R-:W-:Y:S01]  /*6f90*/  CS2R R72, SRZ ;  /* 0x0000000000487805 */ /* 0x000fe2000001ff00 */
[----:B------:R-:W-:Y:S06]  /*6fa0*/  @P1 BRA `(.L_x_107) ;  /* 0x00000000000c1947 */ /* 0x000fec0003800000 */
[----:B------:R-:W-:Y:S04]  /*6fb0*/  SHF.L.U32 R5, R46, 0x1f, RZ ;  /* 0x0000001f2e057819 */ /* 0x000fe800000006ff */
[----:B------:R-:W1:Y:S02]  /*6fc0*/  SYNCS.PHASECHK.TRANS64.TRYWAIT P1, [R0+URZ+0xa0], R5 ;  /* 0x0000a005000075a7 */ /* 0x000e6400080211ff */
[----:B-1----:R-:W-:Y:S05]  /*6fd0*/  @!P1 BRA `(.L_x_108) ;  /* 0x0000002400f09947 */ /* 0x002fea0003800000 */
.L_x_107:
[----:B------:R-:W-:Y:S05]  /*6fe0*/  BSYNC B0 ;  /* 0x0000000000007941 */ /* 0x000fea0003800000 */
.L_x_106:
[----:B------:R-:W-:Y:S01]  /*6ff0*/  ISETP.NE.AND P1, PT, R116, RZ, PT ;  /* 0x000000ff7400720c */ /* 0x000fe20003f25270 */
[----:B------:R-:W-:Y:S04]  /*7000*/  UIADD3 UR4, UPT, UPT, UR51, 0x1, URZ ;  /* 0x0000000133047890 */ /* 0x000fe8000fffe0ff */
[----:B------:R-:W-:Y:S04]  /*7010*/  UISETP.NE.AND UP0, UPT, UR4, 0x3, UPT ;  /* 0x000000030400788c */ /* 0x000fe8000bf05270 */
[----:B------:R-:W-:Y:S02]  /*7020*/  USEL UR5, URZ, 0x1, UP0 ;  /* 0x00000001ff057887 */ /* 0x000fe40008000000 */
[----:B------:R-:W-:Y:S02]  /*7030*/  USEL UR4, UR4, URZ, UP0 ;  /* 0x000000ff04047287 */ /* 0x000fe40008000000 */
[----:B------:R2:W4:Y:S02]  /*7040*/  @P1 LDS.128 R48, [R103] ;  /* 0x0000000067301984 */ /* 0x0005240000000c00 */
[----:B------:R-:W-:Y:S02]  /*7050*/  LOP3.LUT R46, R46, UR5, RZ, 0x3c, !PT ;  /* 0x000000052e2e7c12 */ /* 0x000fe4000f8e3cff */
[----:B------:R2:W1:Y:S01]  /*7060*/  @P1 LDS.128 R56, [R112+0x10] ;  /* 0x0000100070381984 */ /* 0x0004620000000c00 */
[----:B------:R-:W-:Y:S03]  /*7070*/  IMAD.U32 R115, RZ, RZ, UR4 ;  /* 0x00000004ff737e24 */ /* 0x000fe6000f8e00ff */
[----:B------:R2:W1:Y:S04]  /*7080*/  @P1 LDS.128 R64, [R102+0x20] ;  /* 0x0000200066401984 */ /* 0x0004680000000c00 */
[----:B------:R2:W1:Y:S02]  /*7090*/  @P1 LDS.128 R72, [R47+0x10] ;  /* 0x000010002f481984 */ /* 0x0004640000000c00 */
.L_x_105:
[----:B------:R-:W-:Y:S05]  /*70a0*/  BSYNC B1 ;  /* 0x0000000000017941 */ /* 0x000fea0003800000 */
.L_x_104:
[----:B-1----:R-:W-:Y:S04]  /*70b0*/  SHF.R.U32.HI R5, RZ, 0x15, R39 ;  /* 0x00000015ff057819 */ /* 0x002fe80000011627 */
[----:B------:R-:W-:Y:S01]  /*70c0*/  LOP3.LUT P1, RZ, R5, 0x3, R88, 0x48, !PT ;  /* 0x0000000305ff7812 */ /* 0x000fe20007824858 */
[----:B------:R-:W-:Y:S01]  /*70d0*/  @!UPT UIADD3 URZ, UPT, UPT, URZ, URZ, URZ ;  /* 0x000000fffffff290 */ /* 0x000fe2000fffe0ff */
[----:B---3--:R-:W-:Y:S11]  /*70e0*/  @P0 BRA `(.L_x_109) ;  /* 0x0000000000080947 */ /* 0x008ff60003800000 */
[----:B------:R-:W1:Y:S02]  /*70f0*/  SYNCS.PHASECHK.TRANS64.TRYWAIT P0, [R108+URZ+0xf0], R3 ;  /* 0x0000f0036c0075a7 */ /* 0x000e6400080011ff */
[----:B-1----:R-:W-:Y:S05]  /*7100*/  @!P0 BRA `(.L_x_110) ;  /* 0x0000002400b88947 */ /* 0x002fea0003800000 */
.L_x_109:
[----:B------:R-:W-:Y:S05]  /*7110*/  @!P1 BRA `(.L_x_111) ;  /* 0x0000000000409947 */ /* 0x000fea0003800000 */
[----:B------:R-:W3:Y:S01]  /*7120*/  LDCU.64 UR8, c[0x4][0x70] ;  /* 0x01000e00ff0877ac */ /* 0x000ee20008000a00 */
[----:B-1----:R-:W-:Y:S01]  /*7130*/  MOV R3, 0x0 ;  /* 0x0000000000037802 */ /* 0x002fe20000000f00 */
[----:B------:R-:W-:Y:S02]  /*7140*/  HFMA2 R12, -RZ, RZ, 0, 5.9604644775390625e-08 ;  /* 0x00000001ff0c7431 */ /* 0x000fe400000001ff */
[----:B------:R-:W-:Y:S02]  /*7150*/  IMAD.MOV.U32 R8, RZ, RZ, 0x192 ;  /* 0x00000192ff087424 */ /* 0x000fe400078e00ff */
[----:B------:R-:W-:Y:S01]  /*7160*/  IMAD.MOV.U32 R13, RZ, RZ, RZ ;  /* 0x000000ffff0d7224 */ /* 0x000fe200078e00ff */
[----:B------:R-:W1:Y:S01]  /*7170*/  LDCU.64 UR6, c[0x4][0x78] ;  /* 0x01000f00ff0677ac */ /* 0x000e620008000a00 */
[----:B------:R-:W2:Y:S01]  /*7180*/  LDC.64 R2, c[0x4][R3] ;  /* 0x0100000003027b82 */ /* 0x000ea20000000a00 */
[----:B------:R-:W5:Y:S01]  /*7190*/  LDCU.64 UR4, c[0x4][0x10] ;  /* 0x01000200ff0477ac */ /* 0x000f620008000a00 */
[----:B---3--:R-:W-:Y:S01]  /*71a0*/  MOV R5, UR9 ;  /* 0x0000000900057c02 */ /* 0x008fe20008000f00 */
[----:B------:R-:W-:Y:S01]  /*71b0*/  IMAD.U32 R4, RZ, RZ, UR8 ;  /* 0x00000008ff047e24 */ /* 0x000fe2000f8e00ff */
[----:B-1----:R-:W-:Y:S01]  /*71c0*/  MOV R7, UR7 ;  /* 0x0000000700077c02 */ /* 0x002fe20008000f00 */
[----:B------:R-:W-:Y:S01]  /*71d0*/  IMAD.U32 R6, RZ, RZ, UR6 ;  /* 0x00000006ff067e24 */ /* 0x000fe2000f8e00ff */
[----:B-----5:R-:W-:Y:S01]  /*71e0*/  MOV R11, UR5 ;  /* 0x00000005000b7c02 */ /* 0x020fe20008000f00 */
[----:B------:R-:W-:Y:S02]  /*71f0*/  IMAD.U32 R10, RZ, RZ, UR4 ;  /* 0x00000004ff0a7e24 */ /* 0x000fe4000f8e00ff */
[----:B------:R-:W-:Y:S07]  /*7200*/  LEPC R20, `(.L_x_111) ;  /* 0x000000001014794e */ /* 0x000fee0000000000 */
[----:B--2-4-:R-:W-:Y:S05]  /*7210*/  CALL.ABS.NOINC R2 ;  /* 0x0000000002007343 */ /* 0x014fea0003c00000 */
.L_x_111:
[C---:B----4-:R-:W-:Y:S01]  /*7220*/  SHF.L.U32 R40, R48.reuse, 0x10, RZ ;  /* 0x0000001030287819 */ /* 0x050fe200000006ff */
[----:B------:R-:W-:Y:S05]  /*7230*/  WARPSYNC.ALL ;  /* 0x0000000000007948 */ /* 0x000fea0003800000 */
[----:B------:R-:W-:Y:S01]  /*7240*/  R2UR UR4, R39 ;  /* 0x00000000270472ca */ /* 0x000fe200000e0000 */
[----:B------:R-:W-:Y:S01]  /*7250*/  BSSY.RECONVERGENT B0, `(.L_x_112) ;  /* 0x0000089000007945 */ /* 0x000fe20003800200 */
[----:B------:R-:W-:Y:S02]  /*7260*/  LOP3.LUT R43, R48, 0xffff0000, RZ, 0xc0, !PT ;  /* 0xffff0000302b7812 */ /* 0x000fe400078ec0ff */
[----:B------:R-:W-:Y:S02]  /*7270*/  LOP3.LUT R42, R49, 0xffff0000, RZ, 0xc0, !PT ;  /* 0xffff0000312a7812 */ /* 0x000fe400078ec0ff */
[----:B------:R-:W-:Y:S02]  /*7280*/  SHF.L.U32 R45, R51, 0x10, RZ ;  /* 0x00000010332d7819 */ /* 0x000fe400000006ff */
[----:B------:R-:W-:Y:S02]  /*7290*/  LOP3.LUT R44, R75, 0xffff0000, RZ, 0xc0, !PT ;  /* 0xffff00004b2c7812 */ /* 0x000fe400078ec0ff */
[----:B------:R-:W-:Y:S03]  /*72a0*/  ISETP.NE.AND P0, PT, R86, RZ, PT ;  /* 0x000000ff5600720c */ /* 0x000fe60003f05270 */
[----:B------:R-:W3:Y:S02]  /*72b0*/  LDTM.x32 R4, tmem[UR4] ;  /* 0x00000004000479ee */ /* 0x000ee400082c0000 */
[C---:B---3--:R-:W-:Y:S01]  /*72c0*/  FMUL R0, R38.reuse, R4 ;  /* 0x0000000426007220 */ /* 0x048fe20000400000 */
[C---:B------:R-:W-:Y:S01]  /*72d0*/  FMUL R2, R38.reuse, R5 ;  /* 0x0000000526027220 */ /* 0x040fe20000400000 */
[C---:B-1----:R-:W-:Y:S01]  /*72e0*/  FMUL R3, R38.reuse, R6 ;  /* 0x0000000626037220 */ /* 0x042fe20000400000 */
[----:B------:R-:W-:Y:S01]  /*72f0*/  FMUL R7, R38, R7 ;  /* 0x0000000726077220 */ /* 0x000fe20000400000 */
[----:B------:R-:W-:Y:S01]  /*7300*/  FFMA R0, R41, R40, R0 ;  /* 0x0000002829007223 */ /* 0x000fe20000000000 */
[----:B------:R-:W-:Y:S01]  /*7310*/  SHF.L.U32 R40, R49, 0x10, RZ ;  /* 0x0000001031287819 */ /* 0x000fe200000006ff */
[C---:B------:R-:W-:Y:S01]  /*7320*/  FFMA R2, R41.reuse, R43, R2 ;  /* 0x0000002b29027223 */ /* 0x040fe20000000002 */
[----:B------:R-:W-:Y:S01]  /*7330*/  SHF.L.U32 R43, R50, 0x10, RZ ;  /* 0x00000010322b7819 */ /* 0x000fe200000006ff */
[C---:B------:R-:W-:Y:S01]  /*7340*/  FMUL R4, R38.reuse, R8 ;  /* 0x0000000826047220 */ /* 0x040fe20000400000 */
[----:B------:R-:W-:Y:S01]  /*7350*/  FMUL R5, R38, R9 ;  /* 0x0000000926057220 */ /* 0x000fe20000400000 */
[C---:B------:R-:W-:Y:S01]  /*7360*/  FFMA R3, R41.reuse, R40, R3 ;  /* 0x0000002829037223 */ /* 0x040fe20000000003 */
[----:B------:R-:W-:Y:S01]  /*7370*/  LOP3.LUT R40, R50, 0xffff0000, RZ, 0xc0, !PT ;  /* 0xffff000032287812 */ /* 0x000fe200078ec0ff */
[----:B------:R-:W-:Y:S01]  /*7380*/  FFMA R7, R41, R42, R7 ;  /* 0x0000002a29077223 */ /* 0x000fe20000000007 */
[----:B------:R-:W-:Y:S01]  /*7390*/  LOP3.LUT R42, R51, 0xffff0000, RZ, 0xc0, !PT ;  /* 0xffff0000332a7812 */ /* 0x000fe200078ec0ff */
[----:B------:R-:W-:Y:S01]  /*73a0*/  FMUL R6, R38, R10 ;  /* 0x0000000a26067220 */ /* 0x000fe20000400000 */
[----:B------:R-:W-:Y:S01]  /*73b0*/  F2FP.BF16.F32.PACK_AB R52, R2, R0 ;  /* 0x000000000234723e */ /* 0x000fe200000010ff */
[----:B------:R-:W-:Y:S01]  /*73c0*/  FMUL R11, R38, R11 ;  /* 0x0000000b260b7220 */ /* 0x000fe20000400000 */
[----:B------:R-:W-:Y:S01]  /*73d0*/  F2FP.BF16.F32.PACK_AB R53, R7, R3 ;  /* 0x000000030735723e */ /* 0x000fe200000010ff */
[----:B------:R-:W-:Y:S01]  /*73e0*/  FFMA R4, R41, R43, R4 ;  /* 0x0000002b29047223 */ /* 0x000fe20000000004 */
[----:B------:R-:W-:Y:S01]  /*73f0*/  SHF.L.U32 R43, R57, 0x10, RZ ;  /* 0x00000010392b7819 */ /* 0x000fe200000006ff */
[C---:B------:R-:W-:Y:S01]  /*7400*/  FFMA R5, R41.reuse, R40, R5 ;  /* 0x0000002829057223 */ /* 0x040fe20000000005 */
[C---:B------:R-:W-:Y:S01]  /*7410*/  SHF.L.U32 R40, R56.reuse, 0x10, RZ ;  /* 0x0000001038287819 */ /* 0x040fe200000006ff */
[----:B------:R-:W-:Y:S01]  /*7420*/  FFMA R6, R41, R45, R6 ;  /* 0x0000002d29067223 */ /* 0x000fe20000000006 */
[----:B------:R-:W-:Y:S01]  /*7430*/  SHF.L.U32 R45, R59, 0x10, RZ ;  /* 0x000000103b2d7819 */ /* 0x000fe200000006ff */
[----:B------:R-:W-:Y:S01]  /*7440*/  FFMA R11, R41, R42, R11 ;  /* 0x0000002a290b7223 */ /* 0x000fe2000000000b */
[----:B------:R-:W-:Y:S01]  /*7450*/  LOP3.LUT R42, R56, 0xffff0000, RZ, 0xc0, !PT ;  /* 0xffff0000382a7812 */ /* 0x000fe200078ec0ff */
[C---:B------:R-:W-:Y:S01]  /*7460*/  FMUL R8, R38.reuse, R12 ;  /* 0x0000000c26087220 */ /* 0x040fe20000400000 */
[----:B------:R-:W-:Y:S01]  /*7470*/  F2FP.BF16.F32.PACK_AB R54, R5, R4 ;  /* 0x000000040536723e */ /* 0x000fe200000010ff */
[C---:B------:R-:W-:Y:S01]  /*7480*/  FMUL R9, R38.reuse, R13 ;  /* 0x0000000d26097220 */ /* 0x040fe20000400000 */
[----:B------:R-:W-:Y:S01]  /*7490*/  F2FP.BF16.F32.PACK_AB R55, R11, R6 ;  /* 0x000000060b37723e */ /* 0x000fe200000010ff */
[----:B------:R-:W-:Y:S01]  /*74a0*/  FMUL R10, R38, R14 ;  /* 0x0000000e260a7220 */ /* 0x000fe20000400000 */
[----:B------:R-:W-:Y:S01]  /*74b0*/  FFMA R8, R41, R40, R8 ;  /* 0x0000002829087223 */ /* 0x000fe20000000008 */
[----:B------:R-:W-:Y:S01]  /*74c0*/  LOP3.LUT R40, R57, 0xffff0000, RZ, 0xc0, !PT ;  /* 0xffff000039287812 */ /* 0x000fe200078ec0ff */
[C---:B------:R-:W-:Y:S01]  /*74d0*/  FFMA R9, R41.reuse, R42, R9 ;  /* 0x0000002a29097223 */ /* 0x040fe20000000009 */
[----:B------:R-:W-:Y:S01]  /*74e0*/  LOP3.LUT R42, R58, 0xffff0000, RZ, 0xc0, !PT ;  /* 0xffff00003a2a7812 */ /* 0x000fe200078ec0ff */
[----:B------:R-:W-:Y:S01]  /*74f0*/  FMUL R15, R38, R15 ;  /* 0x0000000f260f7220 */ /* 0x000fe20000400000 */
[----:B------:R-:W-:Y:S01]  /*7500*/  FFMA R10, R41, R43, R10 ;  /* 0x0000002b290a7223 */ /* 0x000fe2000000000a */
[----:B------:R-:W-:Y:S01]  /*7510*/  SHF.L.U32 R43, R58, 0x10, RZ ;  /* 0x000000103a2b7819 */ /* 0x000fe200000006ff */
[C---:B------:R-:W-:Y:S01]  /*7520*/  FMUL R12, R38.reuse, R16 ;  /* 0x00000010260c7220 */ /* 0x040fe20000400000 */
[----:B------:R-:W-:Y:S01]  /*7530*/  F2FP.BF16.F32.PACK_AB R60, R9, R8 ;  /* 0x00000008093c723e */ /* 0x000fe200000010ff */
[----:B------:R-:W-:Y:S01]  /*7540*/  FFMA R15, R41, R40, R15 ;  /* 0x00000028290f7223 */ /* 0x000fe2000000000f */
[----:B------:R-:W-:Y:S01]  /*7550*/  LOP3.LUT R40, R59, 0xffff0000, RZ, 0xc0, !PT ;  /* 0xffff00003b287812 */ /* 0x000fe200078ec0ff */
[C---:B------:R-:W-:Y:S01]  /*7560*/  FMUL R13, R38.reuse, R17 ;  /* 0x00000011260d7220 */ /* 0x040fe20000400000 */
[C---:B------:R-:W-:Y:S01]  /*7570*/  FMUL R14, R38.reuse, R18 ;  /* 0x00000012260e7220 */ /* 0x040fe20000400000 */
[----:B------:R-:W-:Y:S01]  /*7580*/  FMUL R19, R38, R19 ;  /* 0x0000001326137220 */ /* 0x000fe20000400000 */
[----:B------:R-:W-:Y:S01]  /*7590*/  F2FP.BF16.F32.PACK_AB R61, R15, R10 ;  /* 0x0000000a0f3d723e */ /* 0x000fe200000010ff */
[C---:B------:R-:W-:Y:S01]  /*75a0*/  FFMA R12, R41.reuse, R43, R12 ;  /* 0x0000002b290c7223 */ /* 0x040fe2000000000c */
[C---:B------:R-:W-:Y:S01]  /*75b0*/  SHF.L.U32 R43, R64.reuse, 0x10, RZ ;  /* 0x00000010402b7819 */ /* 0x040fe200000006ff */
[----:B------:R-:W-:Y:S01]  /*75c0*/  FFMA R13, R41, R42, R13 ;  /* 0x0000002a290d7223 */ /* 0x000fe2000000000d */
[----:B------:R-:W-:Y:S01]  /*75d0*/  LOP3.LUT R42, R65, 0xffff0000, RZ, 0xc0, !PT ;  /* 0xffff0000412a7812 */ /* 0x000fe200078ec0ff */
[----:B------:R-:W-:Y:S01]  /*75e0*/  FFMA R14, R41, R45, R14 ;  /* 0x0000002d290e7223 */ /* 0x000fe2000000000e */
[----:B------:R-:W-:Y:S01]  /*75f0*/  SHF.L.U32 R45, R65, 0x10, RZ ;  /* 0x00000010412d7819 */ /* 0x000fe200000006ff */
[----:B------:R1:W-:Y:S01]  /*7600*/  STS.128 [R103], R52 ;  /* 0x0000003467007388 */ /* 0x0003e20000000c00 */
[----:B------:R-:W-:Y:S01]  /*7610*/  F2FP.BF16.F32.PACK_AB R62, R13, R12 ;  /* 0x0000000c0d3e723e */ /* 0x000fe200000010ff */
[----:B------:R-:W-:Y:S01]  /*7620*/  FFMA R19, R41, R40, R19 ;  /* 0x0000002829137223 */ /* 0x000fe20000000013 */
[----:B------:R-:W-:Y:S01]  /*7630*/  LOP3.LUT R40, R64, 0xffff0000, RZ, 0xc0, !PT ;  /* 0xffff000040287812 */ /* 0x000fe200078ec0ff */
[C---:B------:R-:W-:Y:S01]  /*7640*/  FMUL R16, R38.reuse, R20 ;  /* 0x0000001426107220 */ /* 0x040fe20000400000 */
[C---:B------:R-:W-:Y:S01]  /*7650*/  FMUL R17, R38.reuse, R21 ;  /* 0x0000001526117220 */ /* 0x040fe20000400000 */
[C---:B------:R-:W-:Y:S01]  /*7660*/  FMUL R18, R38.reuse, R22 ;  /* 0x0000001626127220 */ /* 0x040fe20000400000 */
[----:B------:R-:W-:Y:S01]  /*7670*/  F2FP.BF16.F32.PACK_AB R63, R19, R14 ;  /* 0x0000000e133f723e */ /* 0x000fe200000010ff */
[----:B------:R-:W-:Y:S01]  /*7680*/  FMUL R23, R38, R23 ;  /* 0x0000001726177220 */ /* 0x000fe20000400000 */
[----:B------:R-:W-:Y:S01]  /*7690*/  FFMA R16, R41, R43, R16 ;  /* 0x0000002b29107223 */ /* 0x000fe20000000010 */
[----:B------:R-:W-:Y:S01]  /*76a0*/  SHF.L.U32 R43, R67, 0x10, RZ ;  /* 0x00000010432b7819 */ /* 0x000fe200000006ff */
[C---:B------:R-:W-:Y:S01]  /*76b0*/  FFMA R17, R41.reuse, R40, R17 ;  /* 0x0000002829117223 */ /* 0x040fe20000000011 */
[----:B------:R1:W-:Y:S01]  /*76c0*/  STS.128 [R112+0x10], R60 ;  /* 0x0000103c70007388 */ /* 0x0003e20000000c00 */
        /* <DEDUP_REMOVED lines=8> */
[C---:B------:R-:W-:Y:S01]  /*7750*/  FMUL R22, R38.reuse, R26 ;  /* 0x0000001a26167220 */ /* 0x040fe20000400000 */
[----:B------:R-:W-:Y:S01]  /*7760*/  FFMA R20, R41, R40, R20 ;  /* 0x0000002829147223 */ /* 0x000fe20000000014 */
[----:B------:R-:W-:Y:S01]  /*7770*/  LOP3.LUT R40, R67, 0xffff0000, RZ, 0xc0, !PT ;  /* 0xffff000043287812 */ /* 0x000fe200078ec0ff */
[C---:B------:R-:W-:Y:S01]  /*7780*/  FFMA R21, R41.reuse, R42, R21 ;  /* 0x0000002a29157223 */ /* 0x040fe20000000015 */
[C---:B------:R-:W-:Y:S01]  /*7790*/  FFMA R22, R41.reuse, R43, R22 ;  /* 0x0000002b29167223 */ /* 0x040fe20000000016 */
[----:B------:R-:W-:Y:S01]  /*77a0*/  FMUL R27, R38, R27 ;  /* 0x0000001b261b7220 */ /* 0x000fe20000400000 */
[----:B------:R-:W-:Y:S01]  /*77b0*/  SHF.L.U32 R43, R72, 0x10, RZ ;  /* 0x00000010482b7819 */ /* 0x000fe200000006ff */
[----:B------:R-:W-:Y:S01]  /*77c0*/  FMUL R24, R38, R28 ;  /* 0x0000001c26187220 */ /* 0x000fe20000400000 */
[----:B------:R-:W-:Y:S01]  /*77d0*/  LOP3.LUT R42, R72, 0xffff0000, RZ, 0xc0, !PT ;  /* 0xffff0000482a7812 */ /* 0x000fe200078ec0ff */
[C---:B------:R-:W-:Y:S01]  /*77e0*/  FMUL R25, R38.reuse, R29 ;  /* 0x0000001d26197220 */ /* 0x040fe20000400000 */
[C---:B------:R-:W-:Y:S01]  /*77f0*/  FMUL R26, R38.reuse, R30 ;  /* 0x0000001e261a7220 */ /* 0x040fe20000400000 */
[C---:B------:R-:W-:Y:S01]  /*7800*/  FFMA R27, R41.reuse, R40, R27 ;  /* 0x00000028291b7223 */ /* 0x040fe2000000001b */
[----:B------:R-:W-:Y:S01]  /*7810*/  FFMA R24, R41, R43, R24 ;  /* 0x0000002b29187223 */ /* 0x000fe20000000018 */
[----:B------:R-:W-:Y:S01]  /*7820*/  LOP3.LUT R40, R73, 0xffff0000, RZ, 0xc0, !PT ;  /* 0xffff000049287812 */ /* 0x000fe200078ec0ff */
[C---:B------:R-:W-:Y:S01]  /*7830*/  FFMA R25, R41.reuse, R42, R25 ;  /* 0x0000002a29197223 */ /* 0x040fe20000000019 */
[----:B------:R-:W-:Y:S01]  /*7840*/  FMUL R31, R38, R31 ;  /* 0x0000001f261f7220 */ /* 0x000fe20000400000 */
[----:B------:R-:W-:Y:S01]  /*7850*/  SHF.L.U32 R43, R74, 0x10, RZ ;  /* 0x000000104a2b7819 */ /* 0x000fe200000006ff */
[----:B------:R-:W-:Y:S01]  /*7860*/  FFMA R26, R41, R45, R26 ;  /* 0x0000002d291a7223 */ /* 0x000fe2000000001a */
[----:B------:R-:W-:Y:S01]  /*7870*/  FMUL R28, R38, R32 ;  /* 0x00000020261c7220 */ /* 0x000fe20000400000 */
[----:B------:R-:W-:Y:S01]  /*7880*/  LOP3.LUT R42, R74, 0xffff0000, RZ, 0xc0, !PT ;  /* 0xffff00004a2a7812 */ /* 0x000fe200078ec0ff */
[C---:B------:R-:W-:Y:S01]  /*7890*/  FMUL R29, R38.reuse, R33 ;  /* 0x00000021261d7220 */ /* 0x040fe20000400000 */
[----:B------:R-:W-:Y:S01]  /*78a0*/  SHF.L.U32 R45, R75, 0x10, RZ ;  /* 0x000000104b2d7819 */ /* 0x000fe200000006ff */
[C---:B------:R-:W-:Y:S01]  /*78b0*/  FMUL R30, R38.reuse, R34 ;  /* 0x00000022261e7220 */ /* 0x040fe20000400000 */
[----:B------:R-:W-:Y:S01]  /*78c0*/  FFMA R31, R41, R40, R31 ;  /* 0x00000028291f7223 */ /* 0x000fe2000000001f */
[----:B------:R-:W-:Y:S01]  /*78d0*/  FMUL R35, R38, R35 ;  /* 0x0000002326237220 */ /* 0x000fe20000400000 */
[----:B------:R-:W-:Y:S01]  /*78e0*/  F2FP.BF16.F32.PACK_AB R69, R23, R18 ;  /* 0x000000121745723e */ /* 0x000fe200000010ff */
[----:B------:R-:W-:Y:S01]  /*78f0*/  FFMA R28, R41, R43, R28 ;  /* 0x0000002b291c7223 */ /* 0x000fe2000000001c */
[----:B------:R-:W-:Y:S01]  /*7900*/  F2FP.BF16.F32.PACK_AB R70, R21, R20 ;  /* 0x000000141546723e */ /* 0x000fe200000010ff */
[----:B------:R-:W-:Y:S01]  /*7910*/  FFMA R29, R41, R42, R29 ;  /* 0x0000002a291d7223 */ /* 0x000fe2000000001d */
[----:B------:R-:W-:Y:S01]  /*7920*/  F2FP.BF16.F32.PACK_AB R71, R27, R22 ;  /* 0x000000161b47723e */ /* 0x000fe200000010ff */
[C---:B------:R-:W-:Y:S01]  /*7930*/  FFMA R30, R41.reuse, R45, R30 ;  /* 0x0000002d291e7223 */ /* 0x040fe2000000001e */
[----:B------:R-:W-:Y:S01]  /*7940*/  FFMA R35, R41, R44, R35 ;  /* 0x0000002c29237223 */ /* 0x000fe20000000023 */
[----:B------:R-:W-:Y:S02]  /*7950*/  F2FP.BF16.F32.PACK_AB R80, R25, R24 ;  /* 0x000000181950723e */ /* 0x000fe400000010ff */
[----:B------:R1:W-:Y:S01]  /*7960*/  STS.128 [R102+0x20], R68 ;  /* 0x0000204466007388 */ /* 0x0003e20000000c00 */
[----:B------:R-:W-:Y:S02]  /*7970*/  F2FP.BF16.F32.PACK_AB R81, R31, R26 ;  /* 0x0000001a1f51723e */ /* 0x000fe400000010ff */
[----:B------:R-:W-:Y:S02]  /*7980*/  F2FP.BF16.F32.PACK_AB R82, R29, R28 ;  /* 0x0000001c1d52723e */ /* 0x000fe400000010ff */
[----:B------:R-:W-:Y:S05]  /*7990*/  F2FP.BF16.F32.PACK_AB R83, R35, R30 ;  /* 0x0000001e2353723e */ /* 0x000fea00000010ff */
[----:B------:R1:W-:Y:S01]  /*79a0*/  STS.128 [R47+0x10], R80 ;  /* 0x000010502f007388 */ /* 0x0003e20000000c00 */
[----:B------:R-:W-:Y:S01]  /*79b0*/  @!PT LDS RZ, [RZ] ;  /* 0x00000000fffff984 */ /* 0x000fe20000000800 */
[----:B------:R-:W-:Y:S01]  /*79c0*/  @!PT LDS RZ, [RZ] ;  /* 0x00000000fffff984 */ /* 0x000fe20000000800 */
[----:B------:R-:W-:Y:S01]  /*79d0*/  @!PT LDS RZ, [RZ] ;  /* 0x00000000fffff984 */ /* 0x000fe20000000800 */
[----:B------:R-:W-:Y:S01]  /*79e0*/  @!PT LDS RZ, [RZ] ;  /* 0x00000000fffff984 */ /* 0x000fe20000000800 */
[----:B------:R3:W-:Y:S07]  /*79f0*/  MEMBAR.ALL.CTA ;  /* 0x0000000000007992 */ /* 0x0007ee0000008000 */
[----:B---3--:R-:W3:Y:S02]  /*7a00*/  FENCE.VIEW.ASYNC.S ;  /* 0x00000000000073c6 */ /* 0x008ee40000000000 */
[----:B---3--:R-:W-:Y:S06]  /*7a10*/  BAR.SYNC.DEFER_BLOCKING 0x1, 0x80 ;  /* 0x0042000000007b1d */ /* 0x008fec0000010000 */
[----:B------:R-:W-:Y:S05]  /*7a20*/  @P0 BRA `(.L_x_113) ;  /* 0x00000000002c0947 */ /* 0x000fea0003800000 */
[----:B------:R-:W3:Y:S01]  /*7a30*/  LDCU.64 UR6, c[0x0][0x348] ;  /* 0x00006900ff0677ac */ /* 0x000ee20008000a00 */
[----:B------:R-:W-:Y:S02]  /*7a40*/  R2UR UR5, R113 ;  /* 0x00000000710572ca */ /* 0x000fe400000e0000 */
[----:B------:R-:W-:Y:S02]  /*7a50*/  R2UR UR42, R107 ;  /* 0x000000006b2a72ca */ /* 0x000fe400000e0000 */
[----:B------:R-:W-:Y:S02]  /*7a60*/  R2UR UR43, R106 ;  /* 0x000000006a2b72ca */ /* 0x000fe400000e0000 */
[----:B------:R-:W-:Y:S02]  /*7a70*/  R2UR UR44, R104 ;  /* 0x00000000682c72ca */ /* 0x000fe400000e0000 */
[----:B------:R-:W-:Y:S05]  /*7a80*/  R2UR UR45, R105 ;  /* 0x00000000692d72ca */ /* 0x000fea00000e0000 */
[----:B------:R-:W-:Y:S02]  /*7a90*/  UIADD3 UR40, UPT, UPT, UR50, 0x200, UR5 ;  /* 0x0000020032287890 */ /* 0x000fe4000fffe005 */
[----:B---3--:R-:W-:Y:S04]  /*7aa0*/  UIADD3 UR4, UP0, UPT, UR6, 0x780, URZ ;  /* 0x0000078006047890 */ /* 0x008fe8000ff1e0ff */
[----:B------:R-:W-:Y:S09]  /*7ab0*/  UIADD3.X UR5, UPT, UPT, URZ, UR7, URZ, UP0, !UPT ;  /* 0x00000007ff057290 */ /* 0x000ff200087fe4ff */
[----:B------:R3:W-:Y:S02]  /*7ac0*/  UTMASTG.5D.IM2COL [UR40], [UR4] ;  /* 0x00000028040073b5 */ /* 0x0007e40008060000 */
[----:B---3--:R0:W-:Y:S02]  /*7ad0*/  UTMACMDFLUSH ;  /* 0x00000000000079b7 */ /* 0x0081e40000000000 */
.L_x_113:
[----:B------:R-:W-:Y:S05]  /*7ae0*/  BSYNC.RECONVERGENT B0 ;  /* 0x0000000000007941 */ /* 0x000fea0003800200 */
.L_x_112:
[----:B------:R-:W-:Y:S01]  /*7af0*/  UIADD3 UR40, UPT, UPT, UR51, 0x1, URZ ;  /* 0x0000000133287890 */ /* 0x000fe2000fffe0ff */
[----:B------:R-:W-:Y:S03]  /*7b00*/  BSSY.RECONVERGENT B0, `(.L_x_114) ;  /* 0x0000005000007945 */ /* 0x000fe60003800200 */
[----:B------:R-:W-:Y:S04]  /*7b10*/  UISETP.NE.AND UP0, UPT, UR40, 0x3, UPT ;  /* 0x000000032800788c */ /* 0x000fe8000bf05270 */
[----:B------:R-:W-:Y:S01]  /*7b20*/  USEL UR42, UR40, URZ, UP0 ;  /* 0x000000ff282a7287 */ /* 0x000fe20008000000 */
[----:B------:R-:W-:Y:S11]  /*7b30*/  @P0 BRA `(.L_x_115) ;  /* 0x0000000000040947 */ /* 0x000ff60003800000 */
[----:B------:R-:W-:Y:S04]  /*7b40*/  DEPBAR.LE SB0, 0x1 ;  /* 0x000080400000791a */ /* 0x000fe80000000000 */
.L_x_115:
[----:B------:R-:W-:Y:S05]  /*7b50*/  BSYNC.RECONVERGENT B0 ;  /* 0x0000000000007941 */ /* 0x000fea0003800200 */
.L_x_114:
[----:B------:R-:W-:Y:S01]  /*7b60*/  BAR.SYNC.DEFER_BLOCKING 0x1, 0x80 ;  /* 0x0042000000007b1d */ /* 0x000fe20000010000 */
[----:B------:R-:W-:Y:S01]  /*7b70*/  ISETP.NE.AND P1, PT, R111, RZ, PT ;  /* 0x000000ff6f00720c */ /* 0x000fe20003f25270 */
[----:B------:R-:W-:Y:S01]  /*7b80*/  UISETP.NE.AND UP0, UPT, UR55, URZ, UPT ;  /* 0x000000ff3700728c */ /* 0x000fe2000bf05270 */
[----:B------:R-:W-:Y:S11]  /*7b90*/  LEA R3, R115, UR50, 0x3 ;  /* 0x0000003273037c11 */ /* 0x000ff6000f8e18ff */
[----:B------:R-:W-:Y:S01]  /*7ba0*/  @P1 SHF.L.U32 R4, R46, 0x1f, RZ ;  /* 0x0000001f2e041819 */ /* 0x000fe200000006ff */
[----:B------:R-:W-:Y:S06]  /*7bb0*/  BRA.U !UP0, `(.L_x_116) ;  /* 0x0000000108247547 */ /* 0x000fec000b800000 */
[----:B------:R-:W3:Y:S01]  /*7bc0*/  S2R R0, SR_CgaCtaId ;  /* 0x0000000000007919 */ /* 0x000ee20000008800 */
[----:B------:R-:W-:Y:S01]  /*7bd0*/  IMAD.U32 R2, RZ, RZ, UR52 ;  /* 0x00000034ff027e24 */ /* 0x000fe2000f8e00ff */
[----:B------:R-:W-:Y:S04]  /*7be0*/  UIADD3 UR4, UPT, UPT, UR52, 0x1, URZ ;  /* 0x0000000134047890 */ /* 0x000fe8000fffe0ff */
[----:B------:R-:W-:Y:S01]  /*7bf0*/  @P1 LEA R2, R2, UR50, 0x3 ;  /* 0x0000003202021c11 */ /* 0x000fe2000f8e18ff */
[----:B------:R-:W-:Y:S04]  /*7c00*/  UISETP.NE.AND UP0, UPT, UR4, 0x3, UPT ;  /* 0x000000030400788c */ /* 0x000fe8000bf05270 */
[----:B------:R-:W-:Y:S01]  /*7c10*/  @P1 VIADD R5, R2, 0xb8 ;  /* 0x000000b802051836 */ /* 0x000fe20000000000 */
[----:B------:R-:W-:Y:S04]  /*7c20*/  USEL UR52, UR4, URZ, UP0 ;  /* 0x000000ff04347287 */ /* 0x000fe80008000000 */
[----:B---3--:R-:W-:Y:S04]  /*7c30*/  @P1 PRMT R0, R0, 0x654, R5 ;  /* 0x0000065400001816 */ /* 0x008fe80000000005 */
[----:B------:R3:W-:Y:S04]  /*7c40*/  @P1 SYNCS.ARRIVE.TRANS64.RED.A1T0 RZ, [R0+URZ], RZ ;  /* 0x000000ff00ff19a7 */ /* 0x0007e800081004ff */
.L_x_116:
[----:B------:R-:W4:Y:S01]  /*7c50*/  @P1 SYNCS.PHASECHK.TRANS64.TRYWAIT P0, [R3+URZ+0xa0], R4 ;  /* 0x0000a004030015a7 */ /* 0x000f2200080011ff */
[----:B------:R-:W-:Y:S01]  /*7c60*/  BSSY B1, `(.L_x_117) ;  /* 0x0000015000017945 */ /* 0x000fe20003800000 */
[----:B----4-:R-:W-:Y:S03]  /*7c70*/  @P1 SEL R114, RZ, 0x1, !P0 ;  /* 0x00000001ff721807 */ /* 0x010fe60004000000 */
[----:B------:R-:W-:Y:S05]  /*7c80*/  @!P1 BRA `(.L_x_118) ;  /* 0x0000000000489947 */ /* 0x000fea0003800000 */
[----:B------:R-:W-:Y:S01]  /*7c90*/  ISETP.NE.AND P1, PT, R116, RZ, PT ;  /* 0x000000ff7400720c */ /* 0x000fe20003f25270 */
[----:B------:R-:W-:Y:S01]  /*7ca0*/  BSSY B0, `(.L_x_119) ;  /* 0x000000a000007945 */ /* 0x000fe20003800000 */
[----:B------:R-:W-:Y:S11]  /*7cb0*/  ISETP.NE.AND P0, PT, R114, RZ, PT ;  /* 0x000000ff7200720c */ /* 0x000ff60003f05270 */
[----:B------:R-:W-:Y:S04]  /*7cc0*/  @P1 IMAD R115, R115, 0x2000, R98 ;  /* 0x0000200073731824 */ /* 0x000fe800078e0262 */
[----:B------:R-:W-:Y:S01]  /*7cd0*/  @P1 IMAD.IADD R4, R101, 0x1, R115 ;  /* 0x0000000165041824 */ /* 0x000fe200078e0273 */
[----:B------:R-:W-:Y:S03]  /*7ce0*/  @P1 IADD3 R2, PT, PT, R100, R115, RZ ;  /* 0x0000007364021210 */ /* 0x000fe60007ffe0ff */
[----:B---3--:R-:W-:Y:S01]  /*7cf0*/  @P1 IMAD.IADD R0, R97, 0x1, R4 ;  /* 0x0000000161001824 */ /* 0x008fe200078e0204 */
[----:B------:R-:W-:Y:S06]  /*7d00*/  @P0 BRA `(.L_x_120) ;  /* 0x00000000000c0947 */ /* 0x000fec0003800000 */
[----:B------:R-:W-:Y:S04]  /*7d10*/  SHF.L.U32 R46, R46, 0x1f, RZ ;  /* 0x0000001f2e2e7819 */ /* 0x000fe800000006ff */
[----:B------:R-:W3:Y:S02]  /*7d20*/  SYNCS.PHASECHK.TRANS64.TRYWAIT P0, [R3+URZ+0xa0], R46 ;  /* 0x0000a02e030075a7 */ /* 0x000ee400080011ff */
[----:B---3--:R-:W-:Y:S05]  /*7d30*/  @!P0 BRA `(.L_x_121) ;  /* 0x0000001800c08947 */ /* 0x008fea0003800000 */
.L_x_120:
[----:B------:R-:W-:Y:S05]  /*7d40*/  BSYNC B0 ;  /* 0x0000000000007941 */ /* 0x000fea0003800000 */
.L_x_119:
[----:B------:R-:W-:Y:S11]  /*7d50*/  ISETP.NE.AND P0, PT, R116, RZ, PT ;  /* 0x000000ff7400720c */ /* 0x000ff60003f05270 */
[----:B------:R-:W-:Y:S02]  /*7d60*/  @!UPT UIADD3 URZ, UPT, UPT, URZ, URZ, URZ ;  /* 0x000000fffffff290 */ /* 0x000fe4000fffe0ff */
[----:B------:R4:W1:Y:S04]  /*7d70*/  @P0 LDS.128 R48, [R115] ;  /* 0x0000000073300984 */ /* 0x0008680000000c00 */
[----:B------:R4:W1:Y:S04]  /*7d80*/  @P0 LDS.128 R64, [R2+0x20] ;  /* 0x0000200002400984 */ /* 0x0008680000000c00 */
[----:B------:R4:W1:Y:S04]  /*7d90*/  @P0 LDS.128 R56, [R4+0x10] ;  /* 0x0000100004380984 */ /* 0x0008680000000c00 */
[----:B------:R4:W1:Y:S02]  /*7da0*/  @P0 LDS.128 R72, [R0+0x10] ;  /* 0x0000100000480984 */ /* 0x0008640000000c00 */
.L_x_118:
[----:B------:R-:W-:Y:S05]  /*7db0*/  BSYNC B1 ;  /* 0x0000000000017941 */ /* 0x000fea0003800000 */
.L_x_117:
[----:B---3--:R-:W-:Y:S05]  /*7dc0*/  VIADD R3, R39, 0x20 ;  /* 0x0000002027037836 */ /* 0x008fea0000000000 */
[----:B------:R-:W-:Y:S04]  /*7dd0*/  SHF.R.U32.HI R3, RZ, 0x15, R3 ;  /* 0x00000015ff037819 */ /* 0x000fe80000011603 */
[----:B------:R-:W-:Y:S11]  /*7de0*/  LOP3.LUT P0, RZ, R3, 0x3, R88, 0x48, !PT ;  /* 0x0000000303ff7812 */ /* 0x000ff60007804858 */
[----:B------:R-:W-:Y:S02]  /*7df0*/  @!UPT UIADD3 URZ, UPT, UPT, URZ, URZ, URZ ;  /* 0x000000fffffff290 */ /* 0x000fe4000fffe0ff */
[----:B------:R-:W-:Y:S05]  /*7e00*/  @!P0 BRA `(.L_x_122) ;  /* 0x0000000000408947 */ /* 0x000fea0003800000 */
[----:B------:R-:W3:Y:S01]  /*7e10*/  LDCU.64 UR8, c[0x4][0x70] ;  /* 0x01000e00ff0877ac */ /* 0x000ee20008000a00 */
[----:B------:R-:W-:Y:S01]  /*7e20*/  MOV R3, 0x0 ;  /* 0x0000000000037802 */ /* 0x000fe20000000f00 */
[----:B------:R-:W-:Y:S02]  /*7e30*/  HFMA2 R12, -RZ, RZ, 0, 5.9604644775390625e-08 ;  /* 0x00000001ff0c7431 */ /* 0x000fe400000001ff */
[----:B------:R-:W-:Y:S02]  /*7e40*/  IMAD.MOV.U32 R8, RZ, RZ, 0x192 ;  /* 0x00000192ff087424 */ /* 0x000fe400078e00ff */
[----:B------:R-:W-:Y:S01]  /*7e50*/  IMAD.MOV.U32 R13, RZ, RZ, RZ ;  /* 0x000000ffff0d7224 */ /* 0x000fe200078e00ff */
[----:B------:R-:W5:Y:S01]  /*7e60*/  LDCU.64 UR6, c[0x4][0x78] ;  /* 0x01000f00ff0677ac */ /* 0x000f620008000a00 */
[----:B----4-:R-:W4:Y:S01]  /*7e70*/  LDC.64 R2, c[0x4][R3] ;  /* 0x0100000003027b82 */ /* 0x010f220000000a00 */
[----:B------:R-:W2:Y:S01]  /*7e80*/  LDCU.64 UR4, c[0x4][0x10] ;  /* 0x01000200ff0477ac */ /* 0x000ea20008000a00 */
[----:B---3--:R-:W-:Y:S01]  /*7e90*/  MOV R5, UR9 ;  /* 0x0000000900057c02 */ /* 0x008fe20008000f00 */
[----:B------:R-:W-:Y:S01]  /*7ea0*/  IMAD.U32 R4, RZ, RZ, UR8 ;  /* 0x00000008ff047e24 */ /* 0x000fe2000f8e00ff */
[----:B-----5:R-:W-:Y:S01]  /*7eb0*/  MOV R7, UR7 ;  /* 0x0000000700077c02 */ /* 0x020fe20008000f00 */
[----:B------:R-:W-:Y:S01]  /*7ec0*/  IMAD.U32 R6, RZ, RZ, UR6 ;  /* 0x00000006ff067e24 */ /* 0x000fe2000f8e00ff */
[----:B--2---:R-:W-:Y:S01]  /*7ed0*/  MOV R11, UR5 ;  /* 0x00000005000b7c02 */ /* 0x004fe20008000f00 */
[----:B------:R-:W-:Y:S02]  /*7ee0*/  IMAD.U32 R10, RZ, RZ, UR4 ;  /* 0x00000004ff0a7e24 */ /* 0x000fe4000f8e00ff */
[----:B------:R-:W-:Y:S07]  /*7ef0*/  LEPC R20, `(.L_x_122) ;  /* 0x000000001014794e */ /* 0x000fee0000000000 */
[----:B-1--4-:R-:W-:Y:S05]  /*7f00*/  CALL.ABS.NOINC R2 ;  /* 0x0000000002007343 */ /* 0x012fea0003c00000 */
.L_x_122:
[----:B------:R-:W-:Y:S01]  /*7f10*/  ISETP.NE.AND P0, PT, R86, RZ, PT ;  /* 0x000000ff5600720c */ /* 0x000fe20003f05270 */
[----:B------:R-:W-:Y:S05]  /*7f20*/  WARPSYNC.ALL ;  /* 0x0000000000007948 */ /* 0x000fea0003800000 */
[----:B------:R-:W-:Y:S01]  /*7f30*/  R2UR UR4, R39 ;  /* 0x00000000270472ca */ /* 0x000fe200000e0000 */
[----:B------:R-:W-:Y:S01]  /*7f40*/  BSSY.RECONVERGENT B0, `(.L_x_123) ;  /* 0x0000092000007945 */ /* 0x000fe20003800200 */
[C---:B-1----:R-:W-:Y:S02]  /*7f50*/  SHF.L.U32 R40, R48.reuse, 0x10, RZ ;  /* 0x0000001030287819 */ /* 0x042fe400000006ff */
[----:B------:R-:W-:Y:S02]  /*7f60*/  LOP3.LUT R42, R48, 0xffff0000, RZ, 0xc0, !PT ;  /* 0xffff0000302a7812 */ /* 0x000fe400078ec0ff */
[C---:B------:R-:W-:Y:S02]  /*7f70*/  SHF.L.U32 R43, R49.reuse, 0x10, RZ ;  /* 0x00000010312b7819 */ /* 0x040fe400000006ff */
[----:B------:R-:W-:Y:S02]  /*7f80*/  LOP3.LUT R44, R49, 0xffff0000, RZ, 0xc0, !PT ;  /* 0xffff0000312c7812 */ /* 0x000fe400078ec0ff */
[C---:B------:R-:W-:Y:S02]  /*7f90*/  SHF.L.U32 R45, R50.reuse, 0x10, RZ ;  /* 0x00000010322d7819 */ /* 0x040fe400000006ff */
[----:B------:R-:W-:Y:S01]  /*7fa0*/  LOP3.LUT R46, R50, 0xffff0000, RZ, 0xc0, !PT ;  /* 0xffff0000322e7812 */ /* 0x000fe200078ec0ff */
[----:B----4-:R-:W1:Y:S01]  /*7fb0*/  LDTM.x32 R4, tmem[UR4+0x20] ;  /* 0x00002004000479ee */ /* 0x010e6200082c0000 */
[C---:B--2---:R-:W-:Y:S01]  /*7fc0*/  SHF.L.U32 R47, R51.reuse, 0x10, RZ ;  /* 0x00000010332f7819 */ /* 0x044fe200000006ff */
[----:B------:R-:W-:Y:S01]  /*7fd0*/  NOP ;  /* 0x0000000000007918 */ /* 0x000fe20000000000 */
[----:B------:R-:W-:Y:S01]  /*7fe0*/  LOP3.LUT R48, R51, 0xffff0000, RZ, 0xc0, !PT ;  /* 0xffff000033307812 */ /* 0x000fe200078ec0ff */
[----:B------:R-:W-:Y:S01]  /*7ff0*/  USHF.L.U32 UR4, UR42, 0xd, URZ ;  /* 0x0000000d2a047899 */ /* 0x000fe200080006ff */
[C---:B------:R-:W-:Y:S02]  /*8000*/  SHF.L.U32 R49, R56.reuse, 0x10, RZ ;  /* 0x0000001038317819 */ /* 0x040fe400000006ff */
[----:B------:R-:W-:Y:S02]  /*8010*/  LOP3.LUT R51, R56, 0xffff0000, RZ, 0xc0, !PT ;  /* 0xffff000038337812 */ /* 0x000fe400078ec0ff */
[C---:B------:R-:W-:Y:S02]  /*8020*/  SHF.L.U32 R50, R57.reuse, 0x10, RZ ;  /* 0x0000001039327819 */ /* 0x040fe400000006ff */
[----:B------:R-:W-:Y:S02]  /*8030*/  LOP3.LUT R52, R57, 0xffff0000, RZ, 0xc0, !PT ;  /* 0xffff000039347812 */ /* 0x000fe400078ec0ff */
[C---:B------:R-:W-:Y:S02]  /*8040*/  SHF.L.U32 R53, R58.reuse, 0x10, RZ ;  /* 0x000000103a357819 */ /* 0x040fe400000006ff */
[----:B------:R-:W-:Y:S02]  /*8050*/  LOP3.LUT R54, R58, 0xffff0000, RZ, 0xc0, !PT ;  /* 0xffff00003a367812 */ /* 0x000fe400078ec0ff */
[C---:B------:R-:W-:Y:S02]  /*8060*/  SHF.L.U32 R55, R59.reuse, 0x10, RZ ;  /* 0x000000103b377819 */ /* 0x040fe400000006ff */
[----:B------:R-:W-:Y:S02]  /*8070*/  IADD3 R108, PT, PT, R108, 0x100, RZ ;  /* 0x000001006c6c7810 */ /* 0x000fe40007ffe0ff */
[----:B------:R-:W-:Y:S02]  /*8080*/  LOP3.LUT R56, R59, 0xffff0000, RZ, 0xc0, !PT ;  /* 0xffff00003b387812 */ /* 0x000fe400078ec0ff */
[----:B------:R-:W-:Y:S01]  /*8090*/  SHF.L.U32 R57, R64, 0x10, RZ ;  /* 0x0000001040397819 */ /* 0x000fe200000006ff */
[----:B-1----:R-:W-:Y:S01]  /*80a0*/  FMUL R4, R38, R4 ;  /* 0x0000000426047220 */ /* 0x002fe20000400000 */
[----:B------:R-:W-:Y:S01]  /*80b0*/  LOP3.LUT R58, R64, 0xffff0000, RZ, 0xc0, !PT ;  /* 0xffff0000403a7812 */ /* 0x000fe200078ec0ff */
[C---:B------:R-:W-:Y:S01]  /*80c0*/  FMUL R5, R38.reuse, R5 ;  /* 0x0000000526057220 */ /* 0x040fe20000400000 */
[C---:B------:R-:W-:Y:S01]  /*80d0*/  SHF.L.U32 R59, R65.reuse, 0x10, RZ ;  /* 0x00000010413b7819 */ /* 0x040fe200000006ff */
[----:B------:R-:W-:Y:S01]  /*80e0*/  FMUL R6, R38, R6 ;  /* 0x0000000626067220 */ /* 0x000fe20000400000 */
[----:B------:R-:W-:Y:S01]  /*80f0*/  LOP3.LUT R108, R108, 0xfefffff8, RZ, 0xc0, !PT ;  /* 0xfefffff86c6c7812 */ /* 0x000fe200078ec0ff */
[----:B------:R-:W-:Y:S01]  /*8100*/  FMUL R7, R38, R7 ;  /* 0x0000000726077220 */ /* 0x000fe20000400000 */
[----:B------:R-:W-:Y:S01]  /*8110*/  LOP3.LUT R60, R65, 0xffff0000, RZ, 0xc0, !PT ;  /* 0xffff0000413c7812 */ /* 0x000fe200078ec0ff */
[C---:B------:R-:W-:Y:S01]  /*8120*/  FFMA R4, R41.reuse, R40, R4 ;  /* 0x0000002829047223 */ /* 0x040fe20000000004 */
[----:B------:R-:W-:Y:S01]  /*8130*/  IADD3 R121, PT, PT, R98, UR4, RZ ;  /* 0x0000000462797c10 */ /* 0x000fe2000fffe0ff */
[----:B------:R-:W-:Y:S01]  /*8140*/  FMUL R8, R38, R8 ;  /* 0x0000000826087220 */ /* 0x000fe20000400000 */
[C---:B------:R-:W-:Y:S01]  /*8150*/  SHF.L.U32 R61, R66.reuse, 0x10, RZ ;  /* 0x00000010423d7819 */ /* 0x040fe200000006ff */
[----:B------:R-:W-:Y:S01]  /*8160*/  FFMA R5, R41, R42, R5 ;  /* 0x0000002a29057223 */ /* 0x000fe20000000005 */
[----:B------:R-:W-:Y:S01]  /*8170*/  LOP3.LUT R62, R66, 0xffff0000, RZ, 0xc0, !PT ;  /* 0xffff0000423e7812 */ /* 0x000fe200078ec0ff */
[----:B------:R-:W-:Y:S01]  /*8180*/  FMUL R9, R38, R9 ;  /* 0x0000000926097220 */ /* 0x000fe20000400000 */
[----:B------:R-:W-:Y:S01]  /*8190*/  SHF.L.U32 R63, R67, 0x10, RZ ;  /* 0x00000010433f7819 */ /* 0x000fe200000006ff */
[----:B------:R1:W-:Y:S01]  /*81a0*/  SYNCS.ARRIVE.TRANS64.RED.A1T0 RZ, [R108+URZ], RZ ;  /* 0x000000ff6cff79a7 */ /* 0x0003e200081004ff */
[----:B------:R-:W-:Y:S01]  /*81b0*/  F2FP.BF16.F32.PACK_AB R80, R5, R4 ;  /* 0x000000040550723e */ /* 0x000fe200000010ff */
[----:B------:R-:W-:Y:S01]  /*81c0*/  FFMA R6, R41, R43, R6 ;  /* 0x0000002b29067223 */ /* 0x000fe20000000006 */
[-C--:B------:R-:W-:Y:S01]  /*81d0*/  IADD3 R120, PT, PT, R101, R121.reuse, RZ ;  /* 0x0000007965787210 */ /* 0x080fe20007ffe0ff */
[C---:B------:R-:W-:Y:S01]  /*81e0*/  FFMA R7, R41.reuse, R44, R7 ;  /* 0x0000002c29077223 */ /* 0x040fe20000000007 */
[----:B------:R-:W-:Y:S01]  /*81f0*/  IADD3 R121, PT, PT, R100, R121, RZ ;  /* 0x0000007964797210 */ /* 0x000fe20007ffe0ff */
[----:B------:R-:W-:Y:S01]  /*8200*/  FFMA R8, R41, R45, R8 ;  /* 0x0000002d29087223 */ /* 0x000fe20000000008 */
[----:B------:R-:W-:Y:S01]  /*8210*/  IADD3 R122, PT, PT, R97, R120, RZ ;  /* 0x00000078617a7210 */ /* 0x000fe20007ffe0ff */
[----:B------:R-:W-:Y:S01]  /*8220*/  FFMA R9, R41, R46, R9 ;  /* 0x0000002e29097223 */ /* 0x000fe20000000009 */
[----:B------:R-:W-:Y:S01]  /*8230*/  F2FP.BF16.F32.PACK_AB R81, R7, R6 ;  /* 0x000000060751723e */ /* 0x000fe200000010ff */
[C---:B------:R-:W-:Y:S01]  /*8240*/  FMUL R10, R38.reuse, R10 ;  /* 0x0000000a260a7220 */ /* 0x040fe20000400000 */
[C---:B------:R-:W-:Y:S01]  /*8250*/  FMUL R11, R38.reuse, R11 ;  /* 0x0000000b260b7220 */ /* 0x040fe20000400000 */
[C---:B------:R-:W-:Y:S01]  /*8260*/  FMUL R0, R38.reuse, R12 ;  /* 0x0000000c26007220 */ /* 0x040fe20000400000 */
[----:B------:R-:W-:Y:S01]  /*8270*/  F2FP.BF16.F32.PACK_AB R82, R9, R8 ;  /* 0x000000080952723e */ /* 0x000fe200000010ff */
[C---:B------:R-:W-:Y:S01]  /*8280*/  FFMA R10, R41.reuse, R47, R10 ;  /* 0x0000002f290a7223 */ /* 0x040fe2000000000a */
[C---:B------:R-:W-:Y:S01]  /*8290*/  FFMA R11, R41.reuse, R48, R11 ;  /* 0x00000030290b7223 */ /* 0x040fe2000000000b */
[C---:B------:R-:W-:Y:S01]  /*82a0*/  FFMA R0, R41.reuse, R49, R0 ;  /* 0x0000003129007223 */ /* 0x040fe20000000000 */
[C---:B------:R-:W-:Y:S01]  /*82b0*/  FMUL R2, R38.reuse, R13 ;  /* 0x0000000d26027220 */ /* 0x040fe20000400000 */
[C---:B------:R-:W-:Y:S01]  /*82c0*/  FMUL R3, R38.reuse, R14 ;  /* 0x0000000e26037220 */ /* 0x040fe20000400000 */
[C---:B------:R-:W-:Y:S01]  /*82d0*/  FMUL R15, R38.reuse, R15 ;  /* 0x0000000f260f7220 */ /* 0x040fe20000400000 */
[C---:B------:R-:W-:Y:S01]  /*82e0*/  FMUL R12, R38.reuse, R16 ;  /* 0x00000010260c7220 */ /* 0x040fe20000400000 */
[C---:B------:R-:W-:Y:S01]  /*82f0*/  FFMA R2, R41.reuse, R51, R2 ;  /* 0x0000003329027223 */ /* 0x040fe20000000002 */
[C---:B------:R-:W-:Y:S01]  /*8300*/  FMUL R13, R38.reuse, R17 ;  /* 0x00000011260d7220 */ /* 0x040fe20000400000 */
[C---:B------:R-:W-:Y:S01]  /*8310*/  FFMA R3, R41.reuse, R50, R3 ;  /* 0x0000003229037223 */ /* 0x040fe20000000003 */
[C---:B------:R-:W-:Y:S01]  /*8320*/  FMUL R14, R38.reuse, R18 ;  /* 0x00000012260e7220 */ /* 0x040fe20000400000 */
[----:B------:R-:W-:Y:S01]  /*8330*/  FFMA R15, R41, R52, R15 ;  /* 0x00000034290f7223 */ /* 0x000fe2000000000f */
[C---:B------:R-:W-:Y:S01]  /*8340*/  FMUL R19, R38.reuse, R19 ;  /* 0x0000001326137220 */ /* 0x040fe20000400000 */
[----:B------:R-:W-:Y:S01]  /*8350*/  F2FP.BF16.F32.PACK_AB R83, R11, R10 ;  /* 0x0000000a0b53723e */ /* 0x000fe200000010ff */
[C---:B------:R-:W-:Y:S01]  /*8360*/  FFMA R12, R41.reuse, R53, R12 ;  /* 0x00000035290c7223 */ /* 0x040fe2000000000c */
[C---:B------:R-:W-:Y:S01]  /*8370*/  FMUL R16, R38.reuse, R20 ;  /* 0x0000001426107220 */ /* 0x040fe20000400000 */
[----:B------:R-:W-:Y:S01]  /*8380*/  FFMA R13, R41, R54, R13 ;  /* 0x00000036290d7223 */ /* 0x000fe2000000000d */
[----:B------:R-:W-:Y:S01]  /*8390*/  FMUL R17, R38, R21 ;  /* 0x0000001526117220 */ /* 0x000fe20000400000 */
[----:B------:R1:W-:Y:S01]  /*83a0*/  STS.128 [R98+UR4], R80 ;  /* 0x0000005062007988 */ /* 0x0003e20008000c04 */
[----:B------:R-:W-:Y:S01]  /*83b0*/  LOP3.LUT R64, R67, 0xffff0000, RZ, 0xc0, !PT ;  /* 0xffff000043407812 */ /* 0x000fe200078ec0ff */
[C---:B------:R-:W-:Y:S01]  /*83c0*/  FFMA R14, R41.reuse, R55, R14 ;  /* 0x00000037290e7223 */ /* 0x040fe2000000000e */
[----:B------:R-:W-:Y:S01]  /*83d0*/  SHF.L.U32 R65, R72, 0x10, RZ ;  /* 0x0000001048417819 */ /* 0x000fe200000006ff */
[----:B------:R-:W-:Y:S01]  /*83e0*/  FMUL R18, R38, R22 ;  /* 0x0000001626127220 */ /* 0x000fe20000400000 */
[----:B------:R-:W-:Y:S01]  /*83f0*/  LOP3.LUT R66, R72, 0xffff0000, RZ, 0xc0, !PT ;  /* 0xffff000048427812 */ /* 0x000fe200078ec0ff */
[C---:B------:R-:W-:Y:S01]  /*8400*/  FFMA R19, R41.reuse, R56, R19 ;  /* 0x0000003829137223 */ /* 0x040fe20000000013 */
[C---:B------:R-:W-:Y:S01]  /*8410*/  FMUL R23, R38.reuse, R23 ;  /* 0x0000001726177220 */ /* 0x040fe20000400000 */
[C---:B------:R-:W-:Y:S01]  /*8420*/  FFMA R16, R41.reuse, R57, R16 ;  /* 0x0000003929107223 */ /* 0x040fe20000000010 */
[C---:B------:R-:W-:Y:S01]  /*8430*/  FMUL R20, R38.reuse, R24 ;  /* 0x0000001826147220 */ /* 0x040fe20000400000 */
[C---:B------:R-:W-:Y:S01]  /*8440*/  FFMA R17, R41.reuse, R58, R17 ;  /* 0x0000003a29117223 */ /* 0x040fe20000000011 */
[C---:B------:R-:W-:Y:S01]  /*8450*/  FMUL R21, R38.reuse, R25 ;  /* 0x0000001926157220 */ /* 0x040fe20000400000 */
[C---:B------:R-:W-:Y:S01]  /*8460*/  FFMA R18, R41.reuse, R59, R18 ;  /* 0x0000003b29127223 */ /* 0x040fe20000000012 */
[C---:B------:R-:W-:Y:S01]  /*8470*/  FMUL R22, R38.reuse, R26 ;  /* 0x0000001a26167220 */ /* 0x040fe20000400000 */
[C---:B------:R-:W-:Y:S01]  /*8480*/  FFMA R23, R41.reuse, R60, R23 ;  /* 0x0000003c29177223 */ /* 0x040fe20000000017 */
[----:B------:R-:W-:Y:S01]  /*8490*/  FMUL R27, R38, R27 ;  /* 0x0000001b261b7220 */ /* 0x000fe20000400000 */
[----:B------:R-:W-:Y:S01]  /*84a0*/  F2FP.BF16.F32.PACK_AB R100, R2, R0 ;  /* 0x000000000264723e */ /* 0x000fe200000010ff */
[----:B------:R-:W-:Y:S01]  /*84b0*/  FFMA R20, R41, R61, R20 ;  /* 0x0000003d29147223 */ /* 0x000fe20000000014 */
[----:B------:R-:W-:Y:S01]  /*84c0*/  F2FP.BF16.F32.PACK_AB R101, R15, R3 ;  /* 0x000000030f65723e */ /* 0x000fe200000010ff */
[C---:B------:R-:W-:Y:S01]  /*84d0*/  FMUL R24, R38.reuse, R28 ;  /* 0x0000001c26187220 */ /* 0x040fe20000400000 */
[----:B------:R-:W-:Y:S01]  /*84e0*/  F2FP.BF16.F32.PACK_AB R102, R13, R12 ;  /* 0x0000000c0d66723e */ /* 0x000fe200000010ff */
[----:B------:R-:W-:Y:S01]  /*84f0*/  FFMA R21, R41, R62, R21 ;  /* 0x0000003e29157223 */ /* 0x000fe20000000015 */
[----:B------:R-:W-:Y:S01]  /*8500*/  F2FP.BF16.F32.PACK_AB R103, R19, R14 ;  /* 0x0000000e1367723e */ /* 0x000fe200000010ff */
[C---:B------:R-:W-:Y:S01]  /*8510*/  FMUL R25, R38.reuse, R29 ;  /* 0x0000001d26197220 */ /* 0x040fe20000400000 */
[----:B------:R-:W-:Y:S01]  /*8520*/  SHF.L.U32 R67, R73, 0x10, RZ ;  /* 0x0000001049437819 */ /* 0x000fe200000006ff */
[----:B------:R-:W-:Y:S01]  /*8530*/  FFMA R22, R41, R63, R22 ;  /* 0x0000003f29167223 */ /* 0x000fe20000000016 */
[----:B------:R-:W-:Y:S01]  /*8540*/  LOP3.LUT R68, R73, 0xffff0000, RZ, 0xc0, !PT ;  /* 0xffff000049447812 */ /* 0x000fe200078ec0ff */
[----:B------:R1:W-:Y:S01]  /*8550*/  STS.128 [R120+0x10], R100 ;  /* 0x0000106478007388 */ /* 0x0003e20000000c00 */
[----:B------:R-:W-:Y:S01]  /*8560*/  FMUL R26, R38, R30 ;  /* 0x0000001e261a7220 */ /* 0x000fe20000400000 */
[C---:B------:R-:W-:Y:S01]  /*8570*/  FFMA R27, R41.reuse, R64, R27 ;  /* 0x00000040291b7223 */ /* 0x040fe2000000001b */
[----:B------:R-:W-:Y:S01]  /*8580*/  SHF.L.U32 R69, R74, 0x10, RZ ;  /* 0x000000104a457819 */ /* 0x000fe200000006ff */
[----:B------:R-:W-:Y:S01]  /*8590*/  FMUL R31, R38, R31 ;  /* 0x0000001f261f7220 */ /* 0x000fe20000400000 */
[C---:B------:R-:W-:Y:S01]  /*85a0*/  FFMA R24, R41.reuse, R65, R24 ;  /* 0x0000004129187223 */ /* 0x040fe20000000018 */
[----:B------:R-:W-:Y:S01]  /*85b0*/  LOP3.LUT R70, R74, 0xffff0000, RZ, 0xc0, !PT ;  /* 0xffff00004a467812 */ /* 0x000fe200078ec0ff */
[C---:B------:R-:W-:Y:S01]  /*85c0*/  FMUL R28, R38.reuse, R32 ;  /* 0x00000020261c7220 */ /* 0x040fe20000400000 */
[----:B------:R-:W-:Y:S01]  /*85d0*/  FFMA R25, R41, R66, R25 ;  /* 0x0000004229197223 */ /* 0x000fe20000000019 */
[----:B------:R-:W-:Y:S01]  /*85e0*/  SHF.L.U32 R71, R75, 0x10, RZ ;  /* 0x000000104b477819 */ /* 0x000fe200000006ff */
[C---:B------:R-:W-:Y:S01]  /*85f0*/  FMUL R29, R38.reuse, R33 ;  /* 0x00000021261d7220 */ /* 0x040fe20000400000 */
[----:B------:R-:W-:Y:S01]  /*8600*/  FFMA R26, R41, R67, R26 ;  /* 0x00000043291a7223 */ /* 0x000fe2000000001a */
[----:B------:R-:W-:Y:S01]  /*8610*/  LOP3.LUT R72, R75, 0xffff0000, RZ, 0xc0, !PT ;  /* 0xffff00004b487812 */ /* 0x000fe200078ec0ff */
        /* <DEDUP_REMOVED lines=8> */
[----:B------:R-:W-:Y:S01]  /*86a0*/  FFMA R30, R41, R71, R30 ;  /* 0x00000047291e7223 */ /* 0x000fe2000000001e */
[----:B------:R-:W-:Y:S01]  /*86b0*/  F2FP.BF16.F32.PACK_AB R115, R27, R22 ;  /* 0x000000161b73723e */ /* 0x000fe200000010ff */
[----:B------:R-:W-:Y:S01]  /*86c0*/  FFMA R35, R41, R72, R35 ;  /* 0x0000004829237223 */ /* 0x000fe20000000023 */
[----:B------:R-:W-:Y:S02]  /*86d0*/  F2FP.BF16.F32.PACK_AB R116, R25, R24 ;  /* 0x000000181974723e */ /* 0x000fe400000010ff */
[----:B------:R-:W-:Y:S01]  /*86e0*/  F2FP.BF16.F32.PACK_AB R117, R31, R26 ;  /* 0x0000001a1f75723e */ /* 0x000fe200000010ff */
[----:B------:R1:W-:Y:S01]  /*86f0*/  STS.128 [R121+0x20], R112 ;  /* 0x0000207079007388 */ /* 0x0003e20000000c00 */
        /* <DEDUP_REMOVED lines=8> */
[----:B--2---:R-:W2:Y:S02]  /*8780*/  FENCE.VIEW.ASYNC.S ;  /* 0x00000000000073c6 */ /* 0x004ea40000000000 */
[----:B--2---:R-:W-:Y:S06]  /*8790*/  BAR.SYNC.DEFER_BLOCKING 0x1, 0x80 ;  /* 0x0042000000007b1d */ /* 0x004fec0000010000 */
[----:B------:R-:W-:Y:S05]  /*87a0*/  @P0 BRA `(.L_x_124) ;  /* 0x00000000002c0947 */ /* 0x000fea0003800000 */
[----:B------:R-:W2:Y:S01]  /*87b0*/  LDCU.64 UR14, c[0x0][0x348] ;  /* 0x00006900ff0e77ac */ /* 0x000ea20008000a00 */
[----:B------:R-:W-:Y:S02]  /*87c0*/  R2UR UR10, R107 ;  /* 0x000000006b0a72ca */ /* 0x000fe400000e0000 */
[----:B------:R-:W-:Y:S01]  /*87d0*/  R2UR UR11, R106 ;  /* 0x000000006a0b72ca */ /* 0x000fe200000e0000 */
[----:B------:R-:W-:Y:S01]  /*87e0*/  UIADD3 UR9, UPT, UPT, UR41, 0x20, URZ ;  /* 0x0000002029097890 */ /* 0x000fe2000fffe0ff */
[----:B------:R-:W-:Y:S01]  /*87f0*/  R2UR UR12, R104 ;  /* 0x00000000680c72ca */ /* 0x000fe200000e0000 */
[----:B------:R-:W-:Y:S01]  /*8800*/  UIADD3 UR8, UPT, UPT, UR50, 0x200, UR4 ;  /* 0x0000020032087890 */ /* 0x000fe2000fffe004 */
[----:B------:R-:W-:Y:S01]  /*8810*/  R2UR UR13, R105 ;  /* 0x00000000690d72ca */ /* 0x000fe200000e0000 */
[----:B--2---:R-:W-:Y:S04]  /*8820*/  UIADD3 UR6, UP0, UPT, UR14, 0x780, URZ ;  /* 0x000007800e067890 */ /* 0x004fe8000ff1e0ff */
[----:B------:R-:W-:Y:S09]  /*8830*/  UIADD3.X UR7, UPT, UPT, URZ, UR15, URZ, UP0, !UPT ;  /* 0x0000000fff077290 */ /* 0x000ff200087fe4ff */
[----:B------:R2:W-:Y:S02]  /*8840*/  UTMASTG.5D.IM2COL [UR8], [UR6] ;  /* 0x00000008060073b5 */ /* 0x0005e40008060000 */
[----:B--2---:R0:W-:Y:S02]  /*8850*/  UTMACMDFLUSH ;  /* 0x00000000000079b7 */ /* 0x0041e40000000000 */
.L_x_124:
[----:B------:R-:W-:Y:S05]  /*8860*/  BSYNC.RECONVERGENT B0 ;  /* 0x0000000000007941 */ /* 0x000fea0003800200 */
.L_x_123:
[----:B------:R-:W-:Y:S01]  /*8870*/  UIADD3 UR4, UPT, UPT, UR42, 0x1, URZ ;  /* 0x000000012a047890 */ /* 0x000fe2000fffe0ff */
[----:B------:R-:W-:Y:S03]  /*8880*/  BSSY.RECONVERGENT B0, `(.L_x_125) ;  /* 0x0000008000007945 */ /* 0x000fe60003800200 */
[----:B------:R-:W-:Y:S04]  /*8890*/  UISETP.NE.AND UP0, UPT, UR4, 0x3, UPT ;  /* 0x000000030400788c */ /* 0x000fe8000bf05270 */
[----:B------:R-:W-:Y:S02]  /*88a0*/  UISETP.EQ.XOR UP1, UPT, UR40, 0x3, !UP0 ;  /* 0x000000032800788c */ /* 0x000fe4000c722a70 */
[----:B------:R-:W-:Y:S02]  /*88b0*/  USEL UR51, UR4, URZ, UP0 ;  /* 0x000000ff04337287 */ /* 0x000fe40008000000 */
[----:B------:R-:W-:Y:S04]  /*88c0*/  USEL UR5, URZ, 0x1, !UP1 ;  /* 0x00000001ff057887 */ /* 0x000fe8000c800000 */
[----:B------:R-:W-:Y:S01]  /*88d0*/  ULOP3.LUT UR56, UR56, UR5, URZ, 0x3c, !UPT ;  /* 0x0000000538387292 */ /* 0x000fe2000f8e3cff */
[----:B------:R-:W-:Y:S11]  /*88e0*/  @P0 BRA `(.L_x_126) ;  /* 0x0000000000040947 */ /* 0x000ff60003800000 */
[----:B------:R-:W-:Y:S04]  /*88f0*/  DEPBAR.LE SB0, 0x1 ;  /* 0x000080400000791a */ /* 0x000fe80000000000 */
.L_x_126:
[----:B------:R-:W-:Y:S05]  /*8900*/  BSYNC.RECONVERGENT B0 ;  /* 0x0000000000007941 */ /* 0x000fea0003800200 */
.L_x_125:
[----:B------:R-:W-:Y:S01]  /*8910*/  BAR.SYNC.DEFER_BLOCKING 0x1, 0x80 ;  /* 0x0042000000007b1d */ /* 0x000fe20000010000 */
[----:B------:R-:W-:Y:S01]  /*8920*/  UISETP.NE.AND UP0, UPT, UR55, -0x2, UPT ;  /* 0xfffffffe3700788c */ /* 0x000fe2000bf05270 */
[----:B------:R-:W-:Y:S08]  /*8930*/  IADD3 R0, PT, PT, R36, 0x1, RZ ;  /* 0x0000000124007810 */ /* 0x000ff00007ffe0ff */
[----:B------:R-:W-:Y:S05]  /*8940*/  BRA.U !UP0, `(.L_x_127) ;  /* 0x0000000108287547 */ /* 0x000fea000b800000 */
[----:B------:R-:W2:Y:S01]  /*8950*/  S2R R2, SR_CgaCtaId ;  /* 0x0000000000027919 */ /* 0x000ea20000008800 */
[----:B------:R-:W-:Y:S01]  /*8960*/  ISETP.NE.AND P0, PT, R111, RZ, PT ;  /* 0x000000ff6f00720c */ /* 0x000fe20003f05270 */
[----:B------:R-:W-:Y:S01]  /*8970*/  IMAD.U32 R3, RZ, RZ, UR52 ;  /* 0x00000034ff037e24 */ /* 0x000fe2000f8e00ff */
[----:B------:R-:W-:Y:S04]  /*8980*/  UIADD3 UR4, UPT, UPT, UR52, 0x1, URZ ;  /* 0x0000000134047890 */ /* 0x000fe8000fffe0ff */
[----:B------:R-:W-:Y:S04]  /*8990*/  UISETP.NE.AND UP0, UPT, UR4, 0x3, UPT ;  /* 0x000000030400788c */ /* 0x000fe8000bf05270 */
[----:B------:R-:W-:Y:S03]  /*89a0*/  USEL UR52, UR4, URZ, UP0 ;  /* 0x000000ff04347287 */ /* 0x000fe60008000000 */
[----:B------:R-:W-:Y:S05]  /*89b0*/  @P0 LEA R3, R3, UR50, 0x3 ;  /* 0x0000003203030c11 */ /* 0x000fea000f8e18ff */
[----:B------:R-:W-:Y:S05]  /*89c0*/  @P0 VIADD R3, R3, 0xb8 ;  /* 0x000000b803030836 */ /* 0x000fea0000000000 */
[----:B--2---:R-:W-:Y:S04]  /*89d0*/  @P0 PRMT R2, R2, 0x654, R3 ;  /* 0x0000065402020816 */ /* 0x004fe80000000003 */
[----:B------:R2:W-:Y:S03]  /*89e0*/  @P0 SYNCS.ARRIVE.TRANS64.RED.A1T0 RZ, [R2+URZ], RZ ;  /* 0x000000ff02ff09a7 */ /* 0x0005e600081004ff */
.L_x_127:
[----:B------:R-:W-:Y:S01]  /*89f0*/  R2UR UR6, R110 ;  /* 0x000000006e0672ca */ /* 0x000fe200000e0000 */
[----:B------:R-:W-:Y:S01]  /*8a00*/  UIADD3 UR55, UPT, UPT, UR55, 0x2, URZ ;  /* 0x0000000237377890 */ /* 0x000fe2000fffe0ff */
[----:B------:R-:W-:Y:S02]  /*8a10*/  R2UR UR5, R92 ;  /* 0x000000005c0572ca */ /* 0x000fe400000e0000 */
[----:B------:R-:W-:Y:S02]  /*8a20*/  R2UR UR4, R93 ;  /* 0x000000005d0472ca */ /* 0x000fe400000e0000 */
[----:B------:R-:W-:Y:S02]  /*8a30*/  R2UR UR54, R99 ;  /* 0x00000000633672ca */ /* 0x000fe400000e0000 */
[----:B------:R-:W-:Y:S02]  /*8a40*/  ISETP.NE.AND P0, PT, R0, 0x2, PT ;  /* 0x000000020000780c */ /* 0x000fe40003f05270 */
[----:B------:R-:W-:Y:S02]  /*8a50*/  LOP3.LUT R84, R84, 0x1, RZ, 0x3c, !PT ;  /* 0x0000000154547812 */ /* 0x000fe400078e3cff */
[----:B--2---:R-:W-:Y:S01]  /*8a60*/  SEL R2, RZ, 0x1, P0 ;  /* 0x00000001ff027807 */ /* 0x004fe20000000000 */
[----:B------:R-:W-:Y:S01]  /*8a70*/  UISETP.NE.AND UP0, UPT, UR6, URZ, UPT ;  /* 0x000000ff0600728c */ /* 0x000fe2000bf05270 */
[----:B------:R-:W-:Y:S01]  /*8a80*/  SEL R36, R0, RZ, P0 ;  /* 0x000000ff00247207 */ /* 0x000fe20000000000 */
[----:B------:R-:W-:Y:S01]  /*8a90*/  UIADD3 UR23, UPT, UPT, UR36, UR5, URZ ;  /* 0x0000000524177290 */ /* 0x000fe2000fffe0ff */
[----:B------:R-:W-:Y:S01]  /*8aa0*/  LOP3.LUT R85, R85, R2, RZ, 0x3c, !PT ;  /* 0x0000000255557212 */ /* 0x000fe200078e3cff */
[----:B------:R-:W-:Y:S05]  /*8ab0*/  UIADD3 UR53, UPT, UPT, UR37, UR4, URZ ;  /* 0x0000000425357290 */ /* 0x000fea000fffe0ff */
[----:B------:R-:W-:Y:S07]  /*8ac0*/  BRA.U UP0, `(.L_x_128) ;  /* 0xffffffd500107547 */ /* 0x000fee000b83ffff */
[----:B------:R-:W-:-:S13]  /*8ad0*/  R2UR UR4, R94 ;  /* 0x000000005e0472ca */ /* 0x000fda00000e0000 */
[----:B------:R-:W-:-:S09]  /*8ae0*/  UISETP.NE.AND UP0, UPT, UR4, URZ, UPT ;  /* 0x000000ff0400728c */ /* 0x000fd2000bf05270 */
[----:B------:R-:W-:Y:S05]  /*8af0*/  BRA.U !UP0, `(.L_x_129) ;  /* 0x0000000108487547 */ /* 0x000fea000b800000 */
[----:B------:R-:W2:Y:S02]  /*8b00*/  LDCU.64 UR4, c[0x0][0x990] ;  /* 0x00013200ff0477ac */ /* 0x000ea40008000a00 */
[----:B--2---:R-:W-:-:S04]  /*8b10*/  UISETP.NE.U32.AND UP0, UPT, UR4, URZ, UPT ;  /* 0x000000ff0400728c */ /* 0x004fc8000bf05070 */
[----:B------:R-:W-:-:S09]  /*8b20*/  UISETP.NE.AND.EX UP0, UPT, UR5, URZ, UPT, UP0 ;  /* 0x000000ff0500728c */ /* 0x000fd2000bf05300 */
[----:B------:R-:W-:Y:S05]  /*8b30*/  BRA.U UP0, `(.L_x_130) ;  /* 0x00000001000c7547 */ /* 0x000fea000b800000 */
[----:B------:R-:W-:-:S13]  /*8b40*/  FSETP.NEU.AND P0, PT, R41, RZ, PT ;  /* 0x000000ff2900720b */ /* 0x000fda0003f0d000 */
[----:B------:R-:W-:Y:S05]  /*8b50*/  @!P0 EXIT ;  /* 0x000000000000894d */ /* 0x000fea0003800000 */
[----:B------:R-:W-:Y:S05]  /*8b60*/  BRA `(.L_x_129) ;  /* 0x00000000002c7947 */ /* 0x000fea0003800000 */
.L_x_130:
[----:B------:R-:W-:Y:S01]  /*8b70*/  ISETP.NE.AND P0, PT, R109, RZ, PT ;  /* 0x000000ff6d00720c */ /* 0x000fe20003f05270 */
[----:B------:R-:W-:-:S12]  /*8b80*/  BSSY.RECONVERGENT B0, `(.L_x_129) ;  /* 0x0000009000007945 */ /* 0x000fd80003800200 */
[----:B------:R-:W-:Y:S05]  /*8b90*/  @P0 BRA `(.L_x_131) ;  /* 0x0000000000140947 */ /* 0x000fea0003800000 */
[----:B------:R-:W2:Y:S02]  /*8ba0*/  LDCU.64 UR4, c[0x0][0x988] ;  /* 0x00013100ff0477ac */ /* 0x000ea40008000a00 */
[----:B--2---:R-:W-:-:S04]  /*8bb0*/  ISETP.NE.U32.AND P0, PT, RZ, UR4, PT ;  /* 0x00000004ff007c0c */ /* 0x004fc8000bf05070 */
[----:B------:R-:W-:-:S13]  /*8bc0*/  ISETP.NE.AND.EX P0, PT, RZ, UR5, PT, P0 ;  /* 0x00000005ff007c0c */ /* 0x000fda000bf05300 */
[----:B------:R-:W-:Y:S05]  /*8bd0*/  @!P0 EXIT ;  /* 0x000000000000894d */ /* 0x000fea0003800000 */
[----:B------:R-:W-:Y:S05]  /*8be0*/  BRA `(.L_x_132) ;  /* 0x0000000000087947 */ /* 0x000fea0003800000 */
.L_x_131:
[----:B------:R-:W-:-:S13]  /*8bf0*/  FSETP.NEU.AND P0, PT, R41, RZ, PT ;  /* 0x000000ff2900720b */ /* 0x000fda0003f0d000 */
[----:B------:R-:W-:Y:S05]  /*8c00*/  @!P0 EXIT ;  /* 0x000000000000894d */ /* 0x000fea0003800000 */
.L_x_132:
[----:B------:R-:W-:Y:S05]  /*8c10*/  BSYNC.RECONVERGENT B0 ;  /* 0x0000000000007941 */ /* 0x000fea0003800200 */
.L_x_129:
[----:B------:R-:W2:Y:S01]  /*8c20*/  S2UR UR5, SR_CgaCtaId ;  /* 0x00000000000579c3 */ /* 0x000ea20000008800 */
[----:B------:R-:W-:Y:S01]  /*8c30*/  ULEA UR4, UR52, UR50, 0x3 ;  /* 0x0000003234047291 */ /* 0x000fe2000f8e18ff */
[----:B------:R-:W-:-:S04]  /*8c40*/  DEPBAR.LE SB0, 0x0 ;  /* 0x000080000000791a */ /* 0x000fc80000000000 */
[----:B------:R-:W-:-:S04]  /*8c50*/  UIADD3 UR4, UPT, UPT, UR4, 0xb8, URZ ;  /* 0x000000b804047890 */ /* 0x000fc8000fffe0ff */
[----:B--2---:R-:W-:-:S09]  /*8c60*/  UPRMT UR4, UR5, 0x654, UR4 ;  /* 0x0000065405047896 */ /* 0x004fd20008000004 */
[----:B------:R-:W-:Y:S01]  /*8c70*/  SYNCS.ARRIVE.TRANS64.RED.A1T0 RZ, [UR4], RZ ;  /* 0x000000ffffff79a7 */ /* 0x000fe20008100404 */
[----:B------:R-:W-:Y:S05]  /*8c80*/  EXIT ;  /* 0x000000000000794d */ /* 0x000fea0003800000 */
.L_x_25:
[----:B------:R-:W-:Y:S07]  /*8c90*/  MOV R0, UR9 ;  /* 0x0000000900007c02 */ /* 0x000fee0008000f00 */
.L_x_133:
[----:B--2---:R2:W3:Y:S02]  /*8ca0*/  SYNCS.PHASECHK.TRANS64.TRYWAIT P0, [R0+URZ+0x50], R5 ;  /* 0x00005005000075a7 */ /* 0x0044e400080011ff */
[----:B---3--:R-:W-:Y:S05]  /*8cb0*/  @!P0 NANOSLEEP.SYNCS 0x989680 ;  /* 0x009896800000895d */ /* 0x008fea0003900000 */
[----:B------:R-:W3:Y:S02]  /*8cc0*/  @!P0 SYNCS.PHASECHK.TRANS64 P0, [R0+URZ+0x50], R5 ;  /* 0x00005005000085a7 */ /* 0x000ee400080010ff */
[----:B---3--:R-:W-:Y:S05]  /*8cd0*/  @!P0 BRA `(.L_x_133) ;  /* 0xfffffffc00f08947 */ /* 0x008fea000383ffff */
[----:B------:R-:W-:Y:S05]  /*8ce0*/  BRA `(.L_x_24) ;  /* 0xffffff8c00f47947 */ /* 0x000fea000383ffff */
.L_x_32:
[----:B------:R-:W-:Y:S07]  /*8cf0*/  MOV R0, UR9 ;  /* 0x0000000900007c02 */ /* 0x000fee0008000f00 */
.L_x_134:
[----:B-1----:R1:W2:Y:S02]  /*8d00*/  SYNCS.PHASECHK.TRANS64.TRYWAIT P0, [R0+URZ+0x50], R5 ;  /* 0x00005005000075a7 */ /* 0x0022a400080011ff */
[----:B--2---:R-:W-:Y:S05]  /*8d10*/  @!P0 NANOSLEEP.SYNCS 0x989680 ;  /* 0x009896800000895d */ /* 0x004fea0003900000 */
[----:B------:R-:W2:Y:S02]  /*8d20*/  @!P0 SYNCS.PHASECHK.TRANS64 P0, [R0+URZ+0x50], R5 ;  /* 0x00005005000085a7 */ /* 0x000ea400080010ff */
[----:B--2---:R-:W-:Y:S05]  /*8d30*/  @!P0 BRA `(.L_x_134) ;  /* 0xfffffffc00f08947 */ /* 0x004fea000383ffff */
[----:B------:R-:W-:Y:S05]  /*8d40*/  BRA `(.L_x_31) ;  /* 0xffffff9400987947 */ /* 0x000fea000383ffff */
.L_x_37:
[----:B-1----:R-:W-:-:S07]  /*8d50*/  MOV R0, UR30 ;  /* 0x0000001e00007c02 */ /* 0x002fce0008000f00 */
.L_x_135:
[----:B-1----:R1:W2:Y:S02]  /*8d60*/  SYNCS.PHASECHK.TRANS64.TRYWAIT P0, [R0+URZ+0xe0], R3 ;  /* 0x0000e003000075a7 */ /* 0x0022a400080011ff */
[----:B--2---:R-:W-:Y:S05]  /*8d70*/  @!P0 NANOSLEEP.SYNCS 0x989680 ;  /* 0x009896800000895d */ /* 0x004fea0003900000 */
[----:B------:R-:W2:Y:S02]  /*8d80*/  @!P0 SYNCS.PHASECHK.TRANS64 P0, [R0+URZ+0xe0], R3 ;  /* 0x0000e003000085a7 */ /* 0x000ea400080010ff */
[----:B--2---:R-:W-:Y:S05]  /*8d90*/  @!P0 BRA `(.L_x_135) ;  /* 0xfffffffc00f08947 */ /* 0x004fea000383ffff */
[----:B------:R-:W-:Y:S05]  /*8da0*/  BRA `(.L_x_136) ;  /* 0xffffff98007c7947 */ /* 0x000fea000383ffff */
.L_x_41:
[----:B------:R-:W-:-:S07]  /*8db0*/  MOV R0, UR4 ;  /* 0x0000000400007c02 */ /* 0x000fce0008000f00 */
.L_x_137:
[----:B-1----:R1:W2:Y:S02]  /*8dc0*/  SYNCS.PHASECHK.TRANS64.TRYWAIT P0, [R0+URZ], R3 ;  /* 0x00000003000075a7 */ /* 0x0022a400080011ff */
[----:B--2---:R-:W-:Y:S05]  /*8dd0*/  @!P0 NANOSLEEP.SYNCS 0x989680 ;  /* 0x009896800000895d */ /* 0x004fea0003900000 */
[----:B------:R-:W2:Y:S02]  /*8de0*/  @!P0 SYNCS.PHASECHK.TRANS64 P0, [R0+URZ], R3 ;  /* 0x00000003000085a7 */ /* 0x000ea400080010ff */
[----:B--2---:R-:W-:Y:S05]  /*8df0*/  @!P0 BRA `(.L_x_137) ;  /* 0xfffffffc00f08947 */ /* 0x004fea000383ffff */
[----:B------:R-:W-:Y:S05]  /*8e00*/  BRA `(.L_x_138) ;  /* 0xffffffa000147947 */ /* 0x000fea000383ffff */
.L_x_42:
[----:B------:R-:W-:-:S07]  /*8e10*/  MOV R0, UR5 ;  /* 0x0000000500007c02 */ /* 0x000fce0008000f00 */
.L_x_139:
[----:B-1----:R1:W2:Y:S02]  /*8e20*/  SYNCS.PHASECHK.TRANS64.TRYWAIT P0, [R0+URZ], R3 ;  /* 0x00000003000075a7 */ /* 0x0022a400080011ff */
[----:B--2---:R-:W-:Y:S05]  /*8e30*/  @!P0 NANOSLEEP.SYNCS 0x989680 ;  /* 0x009896800000895d */ /* 0x004fea0003900000 */
[----:B------:R-:W2:Y:S02]  /*8e40*/  @!P0 SYNCS.PHASECHK.TRANS64 P0, [R0+URZ], R3 ;  /* 0x00000003000085a7 */ /* 0x000ea400080010ff */
[----:B--2---:R-:W-:Y:S05]  /*8e50*/  @!P0 BRA `(.L_x_139) ;  /* 0xfffffffc00f08947 */ /* 0x004fea000383ffff */
[----:B------:R-:W-:Y:S05]  /*8e60*/  BRA `(.L_x_140) ;  /* 0xffffffa000247947 */ /* 0x000fea000383ffff */
.L_x_43:
[----:B------:R-:W-:-:S07]  /*8e70*/  MOV R0, UR5 ;  /* 0x0000000500007c02 */ /* 0x000fce0008000f00 */
.L_x_141:
[----:B-1----:R1:W2:Y:S02]  /*8e80*/  SYNCS.PHASECHK.TRANS64.TRYWAIT P0, [R0+URZ], R3 ;  /* 0x00000003000075a7 */ /* 0x0022a400080011ff */
[----:B--2---:R-:W-:Y:S05]  /*8e90*/  @!P0 NANOSLEEP.SYNCS 0x989680 ;  /* 0x009896800000895d */ /* 0x004fea0003900000 */
[----:B------:R-:W2:Y:S02]  /*8ea0*/  @!P0 SYNCS.PHASECHK.TRANS64 P0, [R0+URZ], R3 ;  /* 0x00000003000085a7 */ /* 0x000ea400080010ff */
[----:B--2---:R-:W-:Y:S05]  /*8eb0*/  @!P0 BRA `(.L_x_141) ;  /* 0xfffffffc00f08947 */ /* 0x004fea000383ffff */
[----:B------:R-:W-:Y:S05]  /*8ec0*/  BRA `(.L_x_142) ;  /* 0xffffffa000347947 */ /* 0x000fea000383ffff */
.L_x_44:
[----:B------:R-:W-:-:S07]  /*8ed0*/  MOV R0, UR5 ;  /* 0x0000000500007c02 */ /* 0x000fce0008000f00 */
.L_x_143:
[----:B-1----:R1:W2:Y:S02]  /*8ee0*/  SYNCS.PHASECHK.TRANS64.TRYWAIT P0, [R0+URZ], R3 ;  /* 0x00000003000075a7 */ /* 0x0022a400080011ff */
[----:B--2---:R-:W-:Y:S05]  /*8ef0*/  @!P0 NANOSLEEP.SYNCS 0x989680 ;  /* 0x009896800000895d */ /* 0x004fea0003900000 */
[----:B------:R-:W2:Y:S02]  /*8f00*/  @!P0 SYNCS.PHASECHK.TRANS64 P0, [R0+URZ], R3 ;  /* 0x00000003000085a7 */ /* 0x000ea400080010ff */
[----:B--2---:R-:W-:Y:S05]  /*8f10*/  @!P0 BRA `(.L_x_143) ;  /* 0xfffffffc00f08947 */ /* 0x004fea000383ffff */
[----:B------:R-:W-:Y:S05]  /*8f20*/  BRA `(.L_x_144) ;  /* 0xffffffa000447947 */ /* 0x000fea000383ffff */
.L_x_45:
[----:B------:R-:W-:-:S07]  /*8f30*/  MOV R0, UR5 ;  /* 0x0000000500007c02 */ /* 0x000fce0008000f00 */
.L_x_145:
[----:B-1----:R1:W2:Y:S02]  /*8f40*/  SYNCS.PHASECHK.TRANS64.TRYWAIT P0, [R0+URZ], R3 ;  /* 0x00000003000075a7 */ /* 0x0022a400080011ff */
[----:B--2---:R-:W-:Y:S05]  /*8f50*/  @!P0 NANOSLEEP.SYNCS 0x989680 ;  /* 0x009896800000895d */ /* 0x004fea0003900000 */
[----:B------:R-:W2:Y:S02]  /*8f60*/  @!P0 SYNCS.PHASECHK.TRANS64 P0, [R0+URZ], R3 ;  /* 0x00000003000085a7 */ /* 0x000ea400080010ff */
[----:B--2---:R-:W-:Y:S05]  /*8f70*/  @!P0 BRA `(.L_x_145) ;  /* 0xfffffffc00f08947 */ /* 0x004fea000383ffff */
[----:B------:R-:W-:Y:S05]  /*8f80*/  BRA `(.L_x_146) ;  /* 0xffffffa000547947 */ /* 0x000fea000383ffff */
.L_x_46:
[----:B------:R-:W-:-:S07]  /*8f90*/  MOV R0, UR5 ;  /* 0x0000000500007c02 */ /* 0x000fce0008000f00 */
.L_x_147:
[----:B-1----:R1:W2:Y:S02]  /*8fa0*/  SYNCS.PHASECHK.TRANS64.TRYWAIT P0, [R0+URZ], R3 ;  /* 0x00000003000075a7 */ /* 0x0022a400080011ff */
[----:B--2---:R-:W-:Y:S05]  /*8fb0*/  @!P0 NANOSLEEP.SYNCS 0x989680 ;  /* 0x009896800000895d */ /* 0x004fea0003900000 */
[----:B------:R-:W2:Y:S02]  /*8fc0*/  @!P0 SYNCS.PHASECHK.TRANS64 P0, [R0+URZ], R3 ;  /* 0x00000003000085a7 */ /* 0x000ea400080010ff */
[----:B--2---:R-:W-:Y:S05]  /*8fd0*/  @!P0 BRA `(.L_x_147) ;  /* 0xfffffffc00f08947 */ /* 0x004fea000383ffff */
[----:B------:R-:W-:Y:S05]  /*8fe0*/  BRA `(.L_x_148) ;  /* 0xffffffa000647947 */ /* 0x000fea000383ffff */
.L_x_47:
[----:B------:R-:W-:-:S07]  /*8ff0*/  MOV R0, UR5 ;  /* 0x0000000500007c02 */ /* 0x000fce0008000f00 */
.L_x_149:
[----:B-1----:R1:W2:Y:S02]  /*9000*/  SYNCS.PHASECHK.TRANS64.TRYWAIT P0, [R0+URZ], R3 ;  /* 0x00000003000075a7 */ /* 0x0022a400080011ff */
[----:B--2---:R-:W-:Y:S05]  /*9010*/  @!P0 NANOSLEEP.SYNCS 0x989680 ;  /* 0x009896800000895d */ /* 0x004fea0003900000 */
[----:B------:R-:W2:Y:S02]  /*9020*/  @!P0 SYNCS.PHASECHK.TRANS64 P0, [R0+URZ], R3 ;  /* 0x00000003000085a7 */ /* 0x000ea400080010ff */
[----:B--2---:R-:W-:Y:S05]  /*9030*/  @!P0 BRA `(.L_x_149) ;  /* 0xfffffffc00f08947 */ /* 0x004fea000383ffff */
[----:B------:R-:W-:Y:S05]  /*9040*/  BRA `(.L_x_150) ;  /* 0xffffffa000747947 */ /* 0x000fea000383ffff */
.L_x_48:
[----:B------:R-:W-:-:S07]  /*9050*/  MOV R0, UR5 ;  /* 0x0000000500007c02 */ /* 0x000fce0008000f00 */
.L_x_151:
[----:B-1----:R1:W2:Y:S02]  /*9060*/  SYNCS.PHASECHK.TRANS64.TRYWAIT P0, [R0+URZ], R3 ;  /* 0x00000003000075a7 */ /* 0x0022a400080011ff */
[----:B--2---:R-:W-:Y:S05]  /*9070*/  @!P0 NANOSLEEP.SYNCS 0x989680 ;  /* 0x009896800000895d */ /* 0x004fea0003900000 */
[----:B------:R-:W2:Y:S02]  /*9080*/  @!P0 SYNCS.PHASECHK.TRANS64 P0, [R0+URZ], R3 ;  /* 0x00000003000085a7 */ /* 0x000ea400080010ff */
[----:B--2---:R-:W-:Y:S05]  /*9090*/  @!P0 BRA `(.L_x_151) ;  /* 0xfffffffc00f08947 */ /* 0x004fea000383ffff */
[----:B------:R-:W-:Y:S05]  /*90a0*/  BRA `(.L_x_152) ;  /* 0xffffffa000847947 */ /* 0x000fea000383ffff */
.L_x_49:
[----:B------:R-:W-:-:S07]  /*90b0*/  MOV R0, UR5 ;  /* 0x0000000500007c02 */ /* 0x000fce0008000f00 */
.L_x_153:
[----:B-1----:R1:W2:Y:S02]  /*90c0*/  SYNCS.PHASECHK.TRANS64.TRYWAIT P0, [R0+URZ], R3 ;  /* 0x00000003000075a7 */ /* 0x0022a400080011ff */
[----:B--2---:R-:W-:Y:S05]  /*90d0*/  @!P0 NANOSLEEP.SYNCS 0x989680 ;  /* 0x009896800000895d */ /* 0x004fea0003900000 */
[----:B------:R-:W2:Y:S02]  /*90e0*/  @!P0 SYNCS.PHASECHK.TRANS64 P0, [R0+URZ], R3 ;  /* 0x00000003000085a7 */ /* 0x000ea400080010ff */
[----:B--2---:R-:W-:Y:S05]  /*90f0*/  @!P0 BRA `(.L_x_153) ;  /* 0xfffffffc00f08947 */ /* 0x004fea000383ffff */
[----:B------:R-:W-:Y:S05]  /*9100*/  BRA `(.L_x_154) ;  /* 0xffffffa000947947 */ /* 0x000fea000383ffff */
.L_x_52:
[----:B------:R-:W-:-:S07]  /*9110*/  MOV R4, UR4 ;  /* 0x0000000400047c02 */ /* 0x000fce0008000f00 */
.L_x_155:
[----:B--2---:R2:W3:Y:S02]  /*9120*/  SYNCS.PHASECHK.TRANS64.TRYWAIT P1, [R4+URZ+0xe8], R7 ;  /* 0x0000e807040075a7 */ /* 0x0044e400080211ff */
[----:B---3--:R-:W-:Y:S05]  /*9130*/  @!P1 NANOSLEEP.SYNCS 0x989680 ;  /* 0x009896800000995d */ /* 0x008fea0003900000 */
[----:B------:R-:W3:Y:S02]  /*9140*/  @!P1 SYNCS.PHASECHK.TRANS64 P1, [R4+URZ+0xe8], R7 ;  /* 0x0000e807040095a7 */ /* 0x000ee400080210ff */
[----:B---3--:R-:W-:Y:S05]  /*9150*/  @!P1 BRA `(.L_x_155) ;  /* 0xfffffffc00f09947 */ /* 0x008fea000383ffff */
[----:B------:R-:W-:Y:S05]  /*9160*/  BRA `(.L_x_156) ;  /* 0xffffffa400047947 */ /* 0x000fea000383ffff */
.L_x_53:
[----:B--2---:R-:W-:-:S07]  /*9170*/  MOV R4, UR4 ;  /* 0x0000000400047c02 */ /* 0x004fce0008000f00 */
.L_x_157:
[----:B--2---:R2:W3:Y:S02]  /*9180*/  SYNCS.PHASECHK.TRANS64.TRYWAIT P1, [R4+URZ+0xe0], R5 ;  /* 0x0000e005040075a7 */ /* 0x0044e400080211ff */
[----:B---3--:R-:W-:Y:S05]  /*9190*/  @!P1 NANOSLEEP.SYNCS 0x989680 ;  /* 0x009896800000995d */ /* 0x008fea0003900000 */
[----:B------:R-:W3:Y:S02]  /*91a0*/  @!P1 SYNCS.PHASECHK.TRANS64 P1, [R4+URZ+0xe0], R5 ;  /* 0x0000e005040095a7 */ /* 0x000ee400080210ff */
[----:B---3--:R-:W-:Y:S05]  /*91b0*/  @!P1 BRA `(.L_x_157) ;  /* 0xfffffffc00f09947 */ /* 0x008fea000383ffff */
[----:B------:R-:W-:Y:S05]  /*91c0*/  BRA `(.L_x_158) ;  /* 0xffffffa4000c7947 */ /* 0x000fea000383ffff */
.L_x_63:
[----:B--2---:R-:W-:-:S04]  /*91d0*/  MOV R5, UR5 ;  /* 0x0000000500057c02 */ /* 0x004fc80008000f00 */
[----:B------:R2:W3:Y:S03]  /*91e0*/  SYNCS.PHASECHK.TRANS64.TRYWAIT P0, [R5+URZ+0x8], R6 ;  /* 0x00000806050075a7 */ /* 0x0004e600080011ff */
[----:B---3--:R-:W-:Y:S05]  /*91f0*/  @!P0 NANOSLEEP.SYNCS 0x989680 ;  /* 0x009896800000895d */ /* 0x008fea0003900000 */
[----:B------:R-:W3:Y:S02]  /*9200*/  @!P0 SYNCS.PHASECHK.TRANS64 P0, [R5+URZ+0x8], R6 ;  /* 0x00000806050085a7 */ /* 0x000ee400080010ff */
[----:B---3--:R-:W-:Y:S05]  /*9210*/  @!P0 BRA `(.L_x_63) ;  /* 0xfffffffc00ec8947 */ /* 0x008fea000383ffff */
[----:B------:R-:W-:Y:S05]  /*9220*/  BRA `(.L_x_62) ;  /* 0xffffffa400d87947 */ /* 0x000fea000383ffff */
.L_x_65:
[----:B------:R-:W-:Y:S01]  /*9230*/  BSSY B0, `(.L_x_159) ;  /* 0x0000006000007945 */ /* 0x000fe20003800000 */
[----:B------:R-:W-:-:S07]  /*9240*/  MOV R15, 0xffffffff ;  /* 0xffffffff000f7802 */ /* 0x000fce0000000f00 */
[----:B-12--5:R-:W-:Y:S05]  /*9250*/  WARPSYNC.COLLECTIVE R15, `(.L_x_160) ;  /* 0x000000000f0c7348 */ /* 0x026fea0003c00000 */
[----:B------:R-:W-:Y:S02]  /*9260*/  ELECT P6, UR79, PT ;  /* 0x00000000004f782f */ /* 0x000fe400038c0000 */
[----:B------:R-:W-:Y:S01]  /*9270*/  MOV R14, UR79 ;  /* 0x0000004f000e7c02 */ /* 0x000fe20008000f00 */
[----:B-12--5:R-:W-:Y:S10]  /*9280*/  ENDCOLLECTIVE ;  /* 0x000000000000791b */ /* 0x026ff40003800000 */
.L_x_160:
[----:B------:R-:W-:Y:S05]  /*9290*/  BSYNC B0 ;  /* 0x0000000000007941 */ /* 0x000fea0003800000 */
.L_x_159:
[----:B------:R-:W-:Y:S01]  /*92a0*/  PLOP3.LUT P0, PT, P6, PT, PT, 0x80, 0x8 ;  /* 0x000000000008781c */ /* 0x000fe2000370f070 */
[----:B------:R-:W-:-:S12]  /*92b0*/  BRA `(.L_x_161) ;  /* 0xffffffa800047947 */ /* 0x000fd8000383ffff */
.L_x_67:
[----:B--2---:R-:W-:-:S04]  /*92c0*/  MOV R3, UR5 ;  /* 0x0000000500037c02 */ /* 0x004fc80008000f00 */
[----:B------:R2:W3:Y:S03]  /*92d0*/  SYNCS.PHASECHK.TRANS64.TRYWAIT P0, [R3+URZ+0x8], R4 ;  /* 0x00000804030075a7 */ /* 0x0004e600080011ff */
[----:B---3--:R-:W-:Y:S05]  /*92e0*/  @!P0 NANOSLEEP.SYNCS 0x989680 ;  /* 0x009896800000895d */ /* 0x008fea0003900000 */
[----:B------:R-:W3:Y:S02]  /*92f0*/  @!P0 SYNCS.PHASECHK.TRANS64 P0, [R3+URZ+0x8], R4 ;  /* 0x00000804030085a7 */ /* 0x000ee400080010ff */
[----:B---3--:R-:W-:Y:S05]  /*9300*/  @!P0 BRA `(.L_x_67) ;  /* 0xfffffffc00ec8947 */ /* 0x008fea000383ffff */
[----:B------:R-:W-:Y:S05]  /*9310*/  BRA `(.L_x_66) ;  /* 0xffffffa800087947 */ /* 0x000fea000383ffff */
.L_x_68:
[----:B------:R-:W-:-:S07]  /*9320*/  MOV R4, UR20 ;  /* 0x0000001400047c02 */ /* 0x000fce0008000f00 */
.L_x_162:
[----:B-1----:R1:W2:Y:S02]  /*9330*/  SYNCS.PHASECHK.TRANS64.TRYWAIT P0, [R4+URZ+0xe0], R5 ;  /* 0x0000e005040075a7 */ /* 0x0022a400080011ff */
[----:B--2---:R-:W-:Y:S05]  /*9340*/  @!P0 NANOSLEEP.SYNCS 0x989680 ;  /* 0x009896800000895d */ /* 0x004fea0003900000 */
[----:B------:R-:W2:Y:S02]  /*9350*/  @!P0 SYNCS.PHASECHK.TRANS64 P0, [R4+URZ+0xe0], R5 ;  /* 0x0000e005040085a7 */ /* 0x000ea400080010ff */
[----:B--2---:R-:W-:Y:S05]  /*9360*/  @!P0 BRA `(.L_x_162) ;  /* 0xfffffffc00f08947 */ /* 0x004fea000383ffff */
[----:B------:R-:W-:Y:S05]  /*9370*/  BRA `(.L_x_163) ;  /* 0xffffffac00047947 */ /* 0x000fea000383ffff */
.L_x_70:
[----:B------:R-:W-:-:S07]  /*9380*/  MOV R4, UR25 ;  /* 0x0000001900047c02 */ /* 0x000fce0008000f00 */
.L_x_164:
[----:B-1----:R1:W2:Y:S02]  /*9390*/  SYNCS.PHASECHK.TRANS64.TRYWAIT P0, [R4+URZ+0x100], R5 ;  /* 0x00010005040075a7 */ /* 0x0022a400080011ff */
[----:B--2---:R-:W-:Y:S05]  /*93a0*/  @!P0 NANOSLEEP.SYNCS 0x989680 ;  /* 0x009896800000895d */ /* 0x004fea0003900000 */
[----:B------:R-:W2:Y:S02]  /*93b0*/  @!P0 SYNCS.PHASECHK.TRANS64 P0, [R4+URZ+0x100], R5 ;  /* 0x00010005040085a7 */ /* 0x000ea400080010ff */
[----:B--2---:R-:W-:Y:S05]  /*93c0*/  @!P0 BRA `(.L_x_164) ;  /* 0xfffffffc00f08947 */ /* 0x004fea000383ffff */
[----:B------:R-:W-:Y:S05]  /*93d0*/  BRA `(.L_x_69) ;  /* 0xffffffac00247947 */ /* 0x000fea000383ffff */
.L_x_74:
[----:B-1----:R-:W-:Y:S07]  /*93e0*/  MOV R4, UR18 ;  /* 0x0000001200047c02 */ /* 0x002fee0008000f00 */
.L_x_165:
[----:B-1----:R1:W2:Y:S02]  /*93f0*/  SYNCS.PHASECHK.TRANS64.TRYWAIT P0, [R4+URZ], R7 ;  /* 0x00000007040075a7 */ /* 0x0022a400080011ff */
[----:B--2---:R-:W-:Y:S05]  /*9400*/  @!P0 NANOSLEEP.SYNCS 0x989680 ;  /* 0x009896800000895d */ /* 0x004fea0003900000 */
[----:B------:R-:W2:Y:S02]  /*9410*/  @!P0 SYNCS.PHASECHK.TRANS64 P0, [R4+URZ], R7 ;  /* 0x00000007040085a7 */ /* 0x000ea400080010ff */
[----:B--2---:R-:W-:Y:S05]  /*9420*/  @!P0 BRA `(.L_x_165) ;  /* 0xfffffffc00f08947 */ /* 0x004fea000383ffff */
[----:B------:R-:W-:Y:S05]  /*9430*/  BRA `(.L_x_73) ;  /* 0xffffffac00487947 */ /* 0x000fea000383ffff */
.L_x_78:
[----:B--2---:R-:W-:-:S07]  /*9440*/  MOV R0, UR4 ;  /* 0x0000000400007c02 */ /* 0x004fce0008000f00 */
.L_x_166:
[----:B-1----:R1:W2:Y:S02]  /*9450*/  SYNCS.PHASECHK.TRANS64.TRYWAIT P0, [R0+URZ], R5 ;  /* 0x00000005000075a7 */ /* 0x0022a400080011ff */
[----:B--2---:R-:W-:Y:S05]  /*9460*/  @!P0 NANOSLEEP.SYNCS 0x989680 ;  /* 0x009896800000895d */ /* 0x004fea0003900000 */
[----:B------:R-:W2:Y:S02]  /*9470*/  @!P0 SYNCS.PHASECHK.TRANS64 P0, [R0+URZ], R5 ;  /* 0x00000005000085a7 */ /* 0x000ea400080010ff */
[----:B--2---:R-:W-:Y:S05]  /*9480*/  @!P0 BRA `(.L_x_166) ;  /* 0xfffffffc00f08947 */ /* 0x004fea000383ffff */
[----:B------:R-:W-:Y:S05]  /*9490*/  BRA `(.L_x_167) ;  /* 0xffffffb000507947 */ /* 0x000fea000383ffff */
.L_x_81:
[----:B------:R-:W-:-:S07]  /*94a0*/  MOV R0, UR20 ;  /* 0x0000001400007c02 */ /* 0x000fce0008000f00 */
.L_x_168:
[----:B-1----:R1:W2:Y:S02]  /*94b0*/  SYNCS.PHASECHK.TRANS64.TRYWAIT P1, [R0+URZ+0x110], R5 ;  /* 0x00011005000075a7 */ /* 0x0022a400080211ff */
[----:B--2---:R-:W-:Y:S05]  /*94c0*/  @!P1 NANOSLEEP.SYNCS 0x989680 ;  /* 0x009896800000995d */ /* 0x004fea0003900000 */
[----:B------:R-:W2:Y:S02]  /*94d0*/  @!P1 SYNCS.PHASECHK.TRANS64 P1, [R0+URZ+0x110], R5 ;  /* 0x00011005000095a7 */ /* 0x000ea400080210ff */
[----:B--2---:R-:W-:Y:S05]  /*94e0*/  @!P1 BRA `(.L_x_168) ;  /* 0xfffffffc00f09947 */ /* 0x004fea000383ffff */
[----:B------:R-:W-:Y:S05]  /*94f0*/  BRA `(.L_x_169) ;  /* 0xffffffb0009c7947 */ /* 0x000fea000383ffff */
.L_x_86:
[----:B------:R-:W-:Y:S07]  /*9500*/  MOV R0, UR24 ;  /* 0x0000001800007c02 */ /* 0x000fee0008000f00 */
.L_x_170:
[----:B---3--:R3:W4:Y:S02]  /*9510*/  SYNCS.PHASECHK.TRANS64.TRYWAIT P0, [R0+URZ+0xe0], R5 ;  /* 0x0000e005000075a7 */ /* 0x00872400080011ff */
[----:B----4-:R-:W-:Y:S05]  /*9520*/  @!P0 NANOSLEEP.SYNCS 0x989680 ;  /* 0x009896800000895d */ /* 0x010fea0003900000 */
[----:B------:R-:W4:Y:S02]  /*9530*/  @!P0 SYNCS.PHASECHK.TRANS64 P0, [R0+URZ+0xe0], R5 ;  /* 0x0000e005000085a7 */ /* 0x000f2400080010ff */
[----:B----4-:R-:W-:Y:S05]  /*9540*/  @!P0 BRA `(.L_x_170) ;  /* 0xfffffffc00f08947 */ /* 0x010fea000383ffff */
[----:B------:R-:W-:Y:S05]  /*9550*/  BRA `(.L_x_171) ;  /* 0xffffffb400dc7947 */ /* 0x000fea000383ffff */
.L_x_89:
[----:B------:R-:W-:Y:S07]  /*9560*/  MOV R0, UR24 ;  /* 0x0000001800007c02 */ /* 0x000fee0008000f00 */
.L_x_172:
[----:B---3--:R3:W4:Y:S02]  /*9570*/  SYNCS.PHASECHK.TRANS64.TRYWAIT P2, [R0+URZ+0xd8], R9 ;  /* 0x0000d809000075a7 */ /* 0x00872400080411ff */
[----:B----4-:R-:W-:Y:S05]  /*9580*/  @!P2 NANOSLEEP.SYNCS 0x989680 ;  /* 0x009896800000a95d */ /* 0x010fea0003900000 */
[----:B------:R-:W4:Y:S02]  /*9590*/  @!P2 SYNCS.PHASECHK.TRANS64 P2, [R0+URZ+0xd8], R9 ;  /* 0x0000d8090000a5a7 */ /* 0x000f2400080410ff */
[----:B----4-:R-:W-:Y:S05]  /*95a0*/  @!P2 BRA `(.L_x_172) ;  /* 0xfffffffc00f0a947 */ /* 0x010fea000383ffff */
[----:B------:R-:W-:Y:S05]  /*95b0*/  BRA `(.L_x_88) ;  /* 0xffffffbc003c7947 */ /* 0x000fea000383ffff */
.L_x_92:
[----:B------:R-:W-:Y:S07]  /*95c0*/  MOV R2, UR7 ;  /* 0x0000000700027c02 */ /* 0x000fee0008000f00 */
.L_x_173:
[----:B-1----:R1:W3:Y:S02]  /*95d0*/  SYNCS.PHASECHK.TRANS64.TRYWAIT P1, [R2+URZ+0xb8], R9 ;  /* 0x0000b809020075a7 */ /* 0x0022e400080211ff */
[----:B---3--:R-:W-:Y:S05]  /*95e0*/  @!P1 NANOSLEEP.SYNCS 0x989680 ;  /* 0x009896800000995d */ /* 0x008fea0003900000 */
[----:B------:R-:W3:Y:S02]  /*95f0*/  @!P1 SYNCS.PHASECHK.TRANS64 P1, [R2+URZ+0xb8], R9 ;  /* 0x0000b809020095a7 */ /* 0x000ee400080210ff */
[----:B---3--:R-:W-:Y:S05]  /*9600*/  @!P1 BRA `(.L_x_173) ;  /* 0xfffffffc00f09947 */ /* 0x008fea000383ffff */
[----:B------:R-:W-:Y:S05]  /*9610*/  BRA `(.L_x_174) ;  /* 0xffffffbc00f87947 */ /* 0x000fea000383ffff */
.L_x_93:
[----:B------:R-:W-:Y:S07]  /*9620*/  MOV R0, UR4 ;  /* 0x0000000400007c02 */ /* 0x000fee0008000f00 */
.L_x_175:
[----:B-1----:R1:W3:Y:S02]  /*9630*/  SYNCS.PHASECHK.TRANS64.TRYWAIT P0, [R0+URZ+0xb8], R9 ;  /* 0x0000b809000075a7 */ /* 0x0022e400080011ff */
[----:B---3--:R-:W-:Y:S05]  /*9640*/  @!P0 NANOSLEEP.SYNCS 0x989680 ;  /* 0x009896800000895d */ /* 0x008fea0003900000 */
[----:B------:R-:W3:Y:S02]  /*9650*/  @!P0 SYNCS.PHASECHK.TRANS64 P0, [R0+URZ+0xb8], R9 ;  /* 0x0000b809000085a7 */ /* 0x000ee400080010ff */
[----:B---3--:R-:W-:Y:S05]  /*9660*/  @!P0 BRA `(.L_x_175) ;  /* 0xfffffffc00f08947 */ /* 0x008fea000383ffff */
[----:B------:R-:W-:Y:S05]  /*9670*/  BRA `(.L_x_176) ;  /* 0xffffffc000687947 */ /* 0x000fea000383ffff */
.L_x_95:
[----:B------:R-:W-:-:S07]  /*9680*/  MOV R0, UR4 ;  /* 0x0000000400007c02 */ /* 0x000fce0008000f00 */
.L_x_177:
[----:B-1----:R1:W3:Y:S02]  /*9690*/  SYNCS.PHASECHK.TRANS64.TRYWAIT P0, [R0+URZ], R3 ;  /* 0x00000003000075a7 */ /* 0x0022e400080011ff */
[----:B---3--:R-:W-:Y:S05]  /*96a0*/  @!P0 NANOSLEEP.SYNCS 0x989680 ;  /* 0x009896800000895d */ /* 0x008fea0003900000 */
[----:B------:R-:W3:Y:S02]  /*96b0*/  @!P0 SYNCS.PHASECHK.TRANS64 P0, [R0+URZ], R3 ;  /* 0x00000003000085a7 */ /* 0x000ee400080010ff */
[----:B---3--:R-:W-:Y:S05]  /*96c0*/  @!P0 BRA `(.L_x_177) ;  /* 0xfffffffc00f08947 */ /* 0x008fea000383ffff */
[----:B------:R-:W-:Y:S05]  /*96d0*/  BRA `(.L_x_178) ;  /* 0xffffffc000f47947 */ /* 0x000fea000383ffff */
.L_x_96:
[----:B------:R-:W-:-:S07]  /*96e0*/  MOV R0, UR5 ;  /* 0x0000000500007c02 */ /* 0x000fce0008000f00 */
.L_x_179:
[----:B-1----:R1:W3:Y:S02]  /*96f0*/  SYNCS.PHASECHK.TRANS64.TRYWAIT P0, [R0+URZ], R3 ;  /* 0x00000003000075a7 */ /* 0x0022e400080011ff */
[----:B---3--:R-:W-:Y:S05]  /*9700*/  @!P0 NANOSLEEP.SYNCS 0x989680 ;  /* 0x009896800000895d */ /* 0x008fea0003900000 */
[----:B------:R-:W3:Y:S02]  /*9710*/  @!P0 SYNCS.PHASECHK.TRANS64 P0, [R0+URZ], R3 ;  /* 0x00000003000085a7 */ /* 0x000ee400080010ff */
[----:B---3--:R-:W-:Y:S05]  /*9720*/  @!P0 BRA `(.L_x_179) ;  /* 0xfffffffc00f08947 */ /* 0x008fea000383ffff */
[----:B------:R-:W-:Y:S05]  /*9730*/  BRA `(.L_x_180) ;  /* 0xffffffc400007947 */ /* 0x000fea000383ffff */
.L_x_98:
[----:B------:R-:W-:Y:S07]  /*9740*/  MOV R0, UR50 ;  /* 0x0000003200007c02 */ /* 0x000fee0008000f00 */
.L_x_181:
[----:B-1----:R1:W2:Y:S02]  /*9750*/  SYNCS.PHASECHK.TRANS64.TRYWAIT P0, [R0+URZ+0xe0], R3 ;  /* 0x0000e003000075a7 */ /* 0x0022a400080011ff */
[----:B--2---:R-:W-:Y:S05]  /*9760*/  @!P0 NANOSLEEP.SYNCS 0x989680 ;  /* 0x009896800000895d */ /* 0x004fea0003900000 */
[----:B------:R-:W2:Y:S02]  /*9770*/  @!P0 SYNCS.PHASECHK.TRANS64 P0, [R0+URZ+0xe0], R3 ;  /* 0x0000e003000085a7 */ /* 0x000ea400080010ff */
[----:B--2---:R-:W-:Y:S05]  /*9780*/  @!P0 BRA `(.L_x_181) ;  /* 0xfffffffc00f08947 */ /* 0x004fea000383ffff */
[----:B------:R-:W-:Y:S05]  /*9790*/  BRA `(.L_x_182) ;  /* 0xffffffc400e87947 */ /* 0x000fea000383ffff */
.L_x_108:
[----:B-1----:R1:W2:Y:S02]  /*97a0*/  SYNCS.PHASECHK.TRANS64.TRYWAIT P1, [R0+URZ+0xa0], R5 ;  /* 0x0000a005000075a7 */ /* 0x0022a400080211ff */
[----:B--2---:R-:W-:Y:S05]  /*97b0*/  @!P1 NANOSLEEP.SYNCS 0x989680 ;  /* 0x009896800000995d */ /* 0x004fea0003900000 */
[----:B------:R-:W2:Y:S02]  /*97c0*/  @!P1 SYNCS.PHASECHK.TRANS64 P1, [R0+URZ+0xa0], R5 ;  /* 0x0000a005000095a7 */ /* 0x000ea400080210ff */
[----:B--2---:R-:W-:Y:S05]  /*97d0*/  @!P1 BRA `(.L_x_108) ;  /* 0xfffffffc00f09947 */ /* 0x004fea000383ffff */
[----:B------:R-:W-:Y:S05]  /*97e0*/  BRA `(.L_x_107) ;  /* 0xffffffd400fc7947 */ /* 0x000fea000383ffff */
.L_x_110:
[----:B-1----:R1:W3:Y:S02]  /*97f0*/  SYNCS.PHASECHK.TRANS64.TRYWAIT P0, [R108+URZ+0xf0], R3 ;  /* 0x0000f0036c0075a7 */ /* 0x0022e400080011ff */
[----:B---3--:R-:W-:Y:S05]  /*9800*/  @!P0 NANOSLEEP.SYNCS 0x989680 ;  /* 0x009896800000895d */ /* 0x008fea0003900000 */
[----:B------:R-:W3:Y:S02]  /*9810*/  @!P0 SYNCS.PHASECHK.TRANS64 P0, [R108+URZ+0xf0], R3 ;  /* 0x0000f0036c0085a7 */ /* 0x000ee400080010ff */
[----:B---3--:R-:W-:Y:S05]  /*9820*/  @!P0 BRA `(.L_x_110) ;  /* 0xfffffffc00f08947 */ /* 0x008fea000383ffff */
[----:B------:R-:W-:Y:S05]  /*9830*/  BRA `(.L_x_109) ;  /* 0xffffffd800347947 */ /* 0x000fea000383ffff */
.L_x_121:
[----:B---3--:R3:W4:Y:S02]  /*9840*/  SYNCS.PHASECHK.TRANS64.TRYWAIT P0, [R3+URZ+0xa0], R46 ;  /* 0x0000a02e030075a7 */ /* 0x00872400080011ff */
[----:B----4-:R-:W-:Y:S05]  /*9850*/  @!P0 NANOSLEEP.SYNCS 0x989680 ;  /* 0x009896800000895d */ /* 0x010fea0003900000 */
[----:B------:R-:W4:Y:S02]  /*9860*/  @!P0 SYNCS.PHASECHK.TRANS64 P0, [R3+URZ+0xa0], R46 ;  /* 0x0000a02e030085a7 */ /* 0x000f2400080010ff */
[----:B----4-:R-:W-:Y:S05]  /*9870*/  @!P0 BRA `(.L_x_121) ;  /* 0xfffffffc00f08947 */ /* 0x010fea000383ffff */
[----:B------:R-:W-:Y:S05]  /*9880*/  BRA `(.L_x_120) ;  /* 0xffffffe4002c7947 */ /* 0x000fea000383ffff */
        .weak           $__internal_0_$__cuda_sm10x_tcgen05_guardrail_trap_col_being_dealloced_not_returned_by_alloc
        .type           $__internal_0_$__cuda_sm10x_tcgen05_guardrail_trap_col_being_dealloced_not_returned_by_alloc,@function
        .size           $__internal_0_$__cuda_sm10x_tcgen05_guardrail_trap_col_being_dealloced_not_returned_by_alloc,($__internal_1_$__cuda_sm10x_tcgen05_guardrail_trap_phase_invalid_during_alloc - $__internal_0_$__cuda_sm10x_tcgen05_guardrail_trap_col_being_dealloced_not_returned_by_alloc)
$__internal_0_$__cuda_sm10x_tcgen05_guardrail_trap_col_being_dealloced_not_returned_by_alloc:
[----:B------:R-:W-:Y:S05]  /*9890*/  BPT.TRAP 0x1 ;  /* 0x000000040000795c */ /* 0x000fea0000300000 */
[----:B------:R-:W-:-:S04]  /*98a0*/  HFMA2 R3, -RZ, RZ, 0, 0 ;  /* 0x00000000ff037431 */ /* 0x000fc800000001ff */
[----:B------:R-:W-:Y:S05]  /*98b0*/  RET.REL.NODEC R2 `(_ZN7cutlass13device_kernelINS_4conv6kernel13ConvUniversalINS1_16ConvProblemShapeILNS1_8OperatorE1ELi3EEENS1_10collective14CollectiveConvINS1_47MainloopSm100TmaUmmaWarpSpecializedImplicitGemmILS5_1ELi10ELi3ELi1ELi2EN4cute5tupleIJNSA_1CILi2EEENSC_ILi1EEESE_EEEEENSB_IJNSC_ILi256EEENSC_ILi64EEENSB_IJSI_EEEEEENS_10bfloat16_tESL_NSA_8TiledMMAINSA_8MMA_AtomIJNSA_26SM100_MMA_F16BF16_2x1SM_SSISL_SL_fLi256ELi64ELNSA_4UMMA5MajorE0ELSQ_1ELNSP_7ScaleInE0ELSR_0EEEEEENSA_6LayoutINSB_IJSE_SE_SE_EEENSB_IJNSC_ILi0EEESW_SW_EEEEENSB_IJNSA_10UnderscoreESZ_SZ_EEEEENS7_6detail27Sm100ImplicitGemmTileTraitsINSA_25SM100_TMA_2SM_LOAD_IM2COLENSA_14ComposedLayoutINSA_7SwizzleILi3ELi4ELi3EEENSA_18smem_ptr_flag_bitsILi16EEENSU_INSB_IJNSC_ILi8EEESI_EEENSB_IJSI_SE_EEEEEEEvEENS13_INSA_18SM100_TMA_2SM_LOADENS15_INS16_ILi2ELi4ELi3EEES19_NSU_INSB_IJNSC_ILi32EEES1A_EEENSB_IJSE_S1I_EEEEEEEvEEEENS_8epilogue10collective18CollectiveEpilogueINS1P_23Sm100TmaWarpSpecializedILi3ELi2ELi32ELb1ELb0EEEJNSB_IJNSC_ILi128EEESI_SJ_EEENSB_IJNSU_IS1U_SE_EENSU_IS1I_SE_EEEEESL_NSB_IJNSB_IJllllEEESE_SW_EEESL_S20_NS1P_6fusion15FusionCallbacksIS1T_NS21_17LinearCombinationISL_fSL_fLNS_15FloatRoundStyleE2EEES1V_S1Y_JEEENSA_5SM1004TMEM4LOAD26SM100_TMEM_LOAD_32dp32b32xENSA_20SM90_TMA_LOAD_IM2COLENS15_IS1H_S19_NSU_INSB_IJS1A_S1I_EEENSB_IJS1I_SE_EEEEEEENSA_39AutoVectorizingCopyWithAssumedAlignmentILi128EEENSA_21SM90_TMA_STORE_IM2COLES2F_S2H_S2H_EEEvvEEEEvNT_6ParamsE) ;  /* 0xffffff6402d07950 */ /* 0x000fea0003c3ffff */
        .weak           $__internal_1_$__cuda_sm10x_tcgen05_guardrail_trap_phase_invalid_during_alloc
        .type           $__internal_1_$__cuda_sm10x_tcgen05_guardrail_trap_phase_invalid_during_alloc,@function
        .size           $__internal_1_$__cuda_sm10x_tcgen05_guardrail_trap_phase_invalid_during_alloc,($__internal_2_$__cuda_sm10x_tcgen05_guardrail_trap_unallocated_columns_being_dealloced - $__internal_1_$__cuda_sm10x_tcgen05_guardrail_trap_phase_invalid_during_alloc)
$__internal_1_$__cuda_sm10x_tcgen05_guardrail_trap_phase_invalid_during_alloc:
[----:B------:R-:W-:Y:S05]  /*98c0*/  BPT.TRAP 0x1 ;  /* 0x000000040000795c */ /* 0x000fea0000300000 */
[----:B------:R-:W-:-:S04]  /*98d0*/  MOV R5, 0x0 ;  /* 0x0000000000057802 */ /* 0x000fc80000000f00 */
[----:B------:R-:W-:Y:S05]  /*98e0*/  RET.REL.NODEC R4 `(_ZN7cutlass13device_kernelINS_4conv6kernel13ConvUniversalINS1_16ConvProblemShapeILNS1_8OperatorE1ELi3EEENS1_10collective14CollectiveConvINS1_47MainloopSm100TmaUmmaWarpSpecializedImplicitGemmILS5_1ELi10ELi3ELi1ELi2EN4cute5tupleIJNSA_1CILi2EEENSC_ILi1EEESE_EEEEENSB_IJNSC_ILi256EEENSC_ILi64EEENSB_IJSI_EEEEEENS_10bfloat16_tESL_NSA_8TiledMMAINSA_8MMA_AtomIJNSA_26SM100_MMA_F16BF16_2x1SM_SSISL_SL_fLi256ELi64ELNSA_4UMMA5MajorE0ELSQ_1ELNSP_7ScaleInE0ELSR_0EEEEEENSA_6LayoutINSB_IJSE_SE_SE_EEENSB_IJNSC_ILi0EEESW_SW_EEEEENSB_IJNSA_10UnderscoreESZ_SZ_EEEEENS7_6detail27Sm100ImplicitGemmTileTraitsINSA_25SM100_TMA_2SM_LOAD_IM2COLENSA_14ComposedLayoutINSA_7SwizzleILi3ELi4ELi3EEENSA_18smem_ptr_flag_bitsILi16EEENSU_INSB_IJNSC_ILi8EEESI_EEENSB_IJSI_SE_EEEEEEEvEENS13_INSA_18SM100_TMA_2SM_LOADENS15_INS16_ILi2ELi4ELi3EEES19_NSU_INSB_IJNSC_ILi32EEES1A_EEENSB_IJSE_S1I_EEEEEEEvEEEENS_8epilogue10collective18CollectiveEpilogueINS1P_23Sm100TmaWarpSpecializedILi3ELi2ELi32ELb1ELb0EEEJNSB_IJNSC_ILi128EEESI_SJ_EEENSB_IJNSU_IS1U_SE_EENSU_IS1I_SE_EEEEESL_NSB_IJNSB_IJllllEEESE_SW_EEESL_S20_NS1P_6fusion15FusionCallbacksIS1T_NS21_17LinearCombinationISL_fSL_fLNS_15FloatRoundStyleE2EEES1V_S1Y_JEEENSA_5SM1004TMEM4LOAD26SM100_TMEM_LOAD_32dp32b32xENSA_20SM90_TMA_LOAD_IM2COLENS15_IS1H_S19_NSU_INSB_IJS1A_S1I_EEENSB_IJS1I_SE_EEEEEEENSA_39AutoVectorizingCopyWithAssumedAlignmentILi128EEENSA_21SM90_TMA_STORE_IM2COLES2F_S2H_S2H_EEEvvEEEEvNT_6ParamsE) ;  /* 0xffffff6404c47950 */ /* 0x000fea0003c3ffff */
        .weak           $__internal_2_$__cuda_sm10x_tcgen05_guardrail_trap_unallocated_columns_being_dealloced
        .type           $__internal_2_$__cuda_sm10x_tcgen05_guardrail_trap_unallocated_columns_being_dealloced,@function
        .size           $__internal_2_$__cuda_sm10x_tcgen05_guardrail_trap_unallocated_columns_being_dealloced,(.L_x_184 - $__internal_2_$__cuda_sm10x_tcgen05_guardrail_trap_unallocated_columns_being_dealloced)
$__internal_2_$__cuda_sm10x_tcgen05_guardrail_trap_unallocated_columns_being_dealloced:
[----:B------:R-:W-:Y:S05]  /*98f0*/  BPT.TRAP 0x1 ;  /* 0x000000040000795c */ /* 0x000fea0000300000 */
[----:B------:R-:W-:-:S04]  /*9900*/  HFMA2 R3, -RZ, RZ, 0, 0 ;  /* 0x00000000ff037431 */ /* 0x000fc800000001ff */
[----:B------:R-:W-:Y:S05]  /*9910*/  RET.REL.NODEC R2 `(_ZN7cutlass13device_kernelINS_4conv6kernel13ConvUniversalINS1_16ConvProblemShapeILNS1_8OperatorE1ELi3EEENS1_10collective14CollectiveConvINS1_47MainloopSm100TmaUmmaWarpSpecializedImplicitGemmILS5_1ELi10ELi3ELi1ELi2EN4cute5tupleIJNSA_1CILi2EEENSC_ILi1EEESE_EEEEENSB_IJNSC_ILi256EEENSC_ILi64EEENSB_IJSI_EEEEEENS_10bfloat16_tESL_NSA_8TiledMMAINSA_8MMA_AtomIJNSA_26SM100_MMA_F16BF16_2x1SM_SSISL_SL_fLi256ELi64ELNSA_4UMMA5MajorE0ELSQ_1ELNSP_7ScaleInE0ELSR_0EEEEEENSA_6LayoutINSB_IJSE_SE_SE_EEENSB_IJNSC_ILi0EEESW_SW_EEEEENSB_IJNSA_10UnderscoreESZ_SZ_EEEEENS7_6detail27Sm100ImplicitGemmTileTraitsINSA_25SM100_TMA_2SM_LOAD_IM2COLENSA_14ComposedLayoutINSA_7SwizzleILi3ELi4ELi3EEENSA_18smem_ptr_flag_bitsILi16EEENSU_INSB_IJNSC_ILi8EEESI_EEENSB_IJSI_SE_EEEEEEEvEENS13_INSA_18SM100_TMA_2SM_LOADENS15_INS16_ILi2ELi4ELi3EEES19_NSU_INSB_IJNSC_ILi32EEES1A_EEENSB_IJSE_S1I_EEEEEEEvEEEENS_8epilogue10collective18CollectiveEpilogueINS1P_23Sm100TmaWarpSpecializedILi3ELi2ELi32ELb1ELb0EEEJNSB_IJNSC_ILi128EEESI_SJ_EEENSB_IJNSU_IS1U_SE_EENSU_IS1I_SE_EEEEESL_NSB_IJNSB_IJllllEEESE_SW_EEESL_S20_NS1P_6fusion15FusionCallbacksIS1T_NS21_17LinearCombinationISL_fSL_fLNS_15FloatRoundStyleE2EEES1V_S1Y_JEEENSA_5SM1004TMEM4LOAD26SM100_TMEM_LOAD_32dp32b32xENSA_20SM90_TMA_LOAD_IM2COLENS15_IS1H_S19_NSU_INSB_IJS1A_S1I_EEENSB_IJS1I_SE_EEEEEEENSA_39AutoVectorizingCopyWithAssumedAlignmentILi128EEENSA_21SM90_TMA_STORE_IM2COLES2F_S2H_S2H_EEEvvEEEEvNT_6ParamsE) ;  /* 0xffffff6402b87950 */ /* 0x000fea0003c3ffff */
.L_x_183:
[----:B------:R-:W-:-:S00]  /*9920*/  BRA `(.L_x_183) ;  /* 0xfffffffc00fc7947 */ /* 0x000fc0000383ffff */
[----:B------:R-:W-:-:S00]  /*9930*/  NOP ;  /* 0x0000000000007918 */ /* 0x000fc00000000000 */
        /* <DEDUP_REMOVED lines=12> */
.L_x_184:


//--------------------- .nv.global.init           --------------------------
	.section	.nv.global.init,"aw",@progbits
.nv.global.init:
	.type		$str$29,@object
	.size		$str$29,($str$30 - $str$29)
$str$29:
        /*0000*/ 	.byte	0x28, 0x61, 0x64, 0x64, 0x72, 0x65, 0x73, 0x73, 0x20, 0x26, 0x20, 0x6d, 0x61, 0x73, 0x6b, 0x29
        /*0010*/ 	.byte	0x20, 0x3d, 0x3d, 0x20, 0x30, 0x00
	.type		$str$30,@object
	.size		$str$30,($str$28 - $str$30)
$str$30:
        /*0016*/ 	.byte	0x2f, 0x74, 0x6d, 0x70, 0x2f, 0x63, 0x75, 0x74, 0x6c, 0x61, 0x73, 0x73, 0x5f, 0x73, 0x77, 0x65
        /*0026*/ 	.byte	0x65, 0x70, 0x5f, 0x73, 0x72, 0x63, 0x2f, 0x69, 0x6e, 0x63, 0x6c, 0x75, 0x64, 0x65, 0x2f, 0x63
        /*0036*/ 	.byte	0x75, 0x74, 0x65, 0x2f, 0x70, 0x6f, 0x69, 0x6e, 0x74, 0x65, 0x72, 0x5f, 0x66, 0x6c, 0x61, 0x67
        /*0046*/ 	.byte	0x67, 0x65, 0x64, 0x2e, 0x68, 0x70, 0x70, 0x00
	.type		$str$28,@object
	.size		$str$28,($str$27 - $str$28)
$str$28:
        /*004e*/ 	.byte	0x2f, 0x74, 0x6d, 0x70, 0x2f, 0x63, 0x75, 0x74, 0x6c, 0x61, 0x73, 0x73, 0x5f, 0x73, 0x77, 0x65
        /*005e*/ 	.byte	0x65, 0x70, 0x5f, 0x73, 0x72, 0x63, 0x2f, 0x69, 0x6e, 0x63, 0x6c, 0x75, 0x64, 0x65, 0x2f, 0x63
        /*006e*/ 	.byte	0x75, 0x74, 0x65, 0x2f, 0x61, 0x74, 0x6f, 0x6d, 0x2f, 0x63, 0x6f, 0x70, 0x79, 0x5f, 0x74, 0x72
        /*007e*/ 	.byte	0x61, 0x69, 0x74, 0x73, 0x5f, 0x73, 0x6d, 0x31, 0x30, 0x30, 0x2e, 0x68, 0x70, 0x70, 0x00
	.type		$str$27,@object
	.size		$str$27,(__unnamed_1 - $str$27)
$str$27:
        /*008d*/ 	.byte	0x28, 0x28, 0x75, 0x69, 0x6e, 0x74, 0x33, 0x32, 0x5f, 0x74, 0x28, 0x74, 0x68, 0x72, 0x65, 0x61
        /*009d*/ 	.byte	0x64, 0x49, 0x64, 0x78, 0x2e, 0x78, 0x29, 0x20, 0x2f, 0x20, 0x33, 0x32, 0x29, 0x20, 0x25, 0x20
        /*00ad*/ 	.byte	0x34, 0x29, 0x20, 0x3d, 0x3d, 0x20, 0x28, 0x28, 0x28, 0x74, 0x6d, 0x65, 0x6d, 0x5f, 0x61, 0x64
        /*00bd*/ 	.byte	0x64, 0x72, 0x20, 0x3e, 0x3e, 0x20, 0x31, 0x36, 0x29, 0x20, 0x2f, 0x20, 0x33, 0x32, 0x29, 0x20
        /*00cd*/ 	.byte	0x25, 0x20, 0x34, 0x29, 0x00
	.type		__unnamed_1,@object
	.size		__unnamed_1,(__unnamed_2 - __unnamed_1)
__unnamed_1:
        /*00d2*/ 	.byte	0x61, 0x75, 0x74, 0x6f, 0x20, 0x63, 0x75, 0x74, 0x65, 0x3a, 0x3a, 0x61, 0x73, 0x5f, 0x70, 0x6f
        /* <DEDUP_REMOVED lines=24> */
        /*0262*/ 	.byte	0x34, 0x30, 0x39, 0x36, 0x3e, 0x3e, 0x3e, 0x3e, 0x5d, 0x00
	.type		__unnamed_2,@object
	.size		__unnamed_2,(.L_2 - __unnamed_2)
__unnamed_2:
        /* <DEDUP_REMOVED lines=42> */
        /*050c*/ 	.byte	0x3e, 0x3e, 0x5d, 0x00
.L_2:


//--------------------- .nv.shared._ZN7cutlass13device_kernelINS_4conv6kernel13ConvUniversalINS1_16ConvProblemShapeILNS1_8OperatorE1ELi3EEENS1_10collective14CollectiveConvINS1_47MainloopSm100TmaUmmaWarpSpecializedImplicitGemmILS5_1ELi10ELi3ELi1ELi2EN4cute5tupleIJNSA_1CILi2EEENSC_ILi1EEESE_EEEEENSB_IJNSC_ILi256EEENSC_ILi64EEENSB_IJSI_EEEEEENS_10bfloat16_tESL_NSA_8TiledMMAINSA_8MMA_AtomIJNSA_26SM100_MMA_F16BF16_2x1SM_SSISL_SL_fLi256ELi64ELNSA_4UMMA5MajorE0ELSQ_1ELNSP_7ScaleInE0ELSR_0EEEEEENSA_6LayoutINSB_IJSE_SE_SE_EEENSB_IJNSC_ILi0EEESW_SW_EEEEENSB_IJNSA_10UnderscoreESZ_SZ_EEEEENS7_6detail27Sm100ImplicitGemmTileTraitsINSA_25SM100_TMA_2SM_LOAD_IM2COLENSA_14ComposedLayoutINSA_7SwizzleILi3ELi4ELi3EEENSA_18smem_ptr_flag_bitsILi16EEENSU_INSB_IJNSC_ILi8EEESI_EEENSB_IJSI_SE_EEEEEEEvEENS13_INSA_18SM100_TMA_2SM_LOADENS15_INS16_ILi2ELi4ELi3EEES19_NSU_INSB_IJNSC_ILi32EEES1A_EEENSB_IJSE_S1I_EEEEEEEvEEEENS_8epilogue10collective18CollectiveEpilogueINS1P_23Sm100TmaWarpSpecializedILi3ELi2ELi32ELb1ELb0EEEJNSB_IJNSC_ILi128EEESI_SJ_EEENSB_IJNSU_IS1U_SE_EENSU_IS1I_SE_EEEEESL_NSB_IJNSB_IJllllEEESE_SW_EEESL_S20_NS1P_6fusion15FusionCallbacksIS1T_NS21_17LinearCombinationISL_fSL_fLNS_15FloatRoundStyleE2EEES1V_S1Y_JEEENSA_5SM1004TMEM4LOAD26SM100_TMEM_LOAD_32dp32b32xENSA_20SM90_TMA_LOAD_IM2COLENS15_IS1H_S19_NSU_INSB_IJS1A_S1I_EEENSB_IJS1I_SE_EEEEEEENSA_39AutoVectorizingCopyWithAssumedAlignmentILi128EEENSA_21SM90_TMA_STORE_IM2COLES2F_S2H_S2H_EEEvvEEEEvNT_6ParamsE --------------------------
	.section	.nv.shared._ZN7cutlass13device_kernelINS_4conv6kernel13ConvUniversalINS1_16ConvProblemShapeILNS1_8OperatorE1ELi3EEENS1_10collective14CollectiveConvINS1_47MainloopSm100TmaUmmaWarpSpecializedImplicitGemmILS5_1ELi10ELi3ELi1ELi2EN4cute5tupleIJNSA_1CILi2EEENSC_ILi1EEESE_EEEEENSB_IJNSC_ILi256EEENSC_ILi64EEENSB_IJSI_EEEEEENS_10bfloat16_tESL_NSA_8TiledMMAINSA_8MMA_AtomIJNSA_26SM100_MMA_F16BF16_2x1SM_SSISL_SL_fLi256ELi64ELNSA_4UMMA5MajorE0ELSQ_1ELNSP_7ScaleInE0ELSR_0EEEEEENSA_6LayoutINSB_IJSE_SE_SE_EEENSB_IJNSC_ILi0EEESW_SW_EEEEENSB_IJNSA_10UnderscoreESZ_SZ_EEEEENS7_6detail27Sm100ImplicitGemmTileTraitsINSA_25SM100_TMA_2SM_LOAD_IM2COLENSA_14ComposedLayoutINSA_7SwizzleILi3ELi4ELi3EEENSA_18smem_ptr_flag_bitsILi16EEENSU_INSB_IJNSC_ILi8EEESI_EEENSB_IJSI_SE_EEEEEEEvEENS13_INSA_18SM100_TMA_2SM_LOADENS15_INS16_ILi2ELi4ELi3EEES19_NSU_INSB_IJNSC_ILi32EEES1A_EEENSB_IJSE_S1I_EEEEEEEvEEEENS_8epilogue10collective18CollectiveEpilogueINS1P_23Sm100TmaWarpSpecializedILi3ELi2ELi32ELb1ELb0EEEJNSB_IJNSC_ILi128EEESI_SJ_EEENSB_IJNSU_IS1U_SE_EENSU_IS1I_SE_EEEEESL_NSB_IJNSB_IJllllEEESE_SW_EEESL_S20_NS1P_6fusion15FusionCallbacksIS1T_NS21_17LinearCombinationISL_fSL_fLNS_15FloatRoundStyleE2EEES1V_S1Y_JEEENSA_5SM1004TMEM4LOAD26SM100_TMEM_LOAD_32dp32b32xENSA_20SM90_TMA_LOAD_IM2COLENS15_IS1H_S19_NSU_INSB_IJS1A_S1I_EEENSB_IJS1I_SE_EEEEEEENSA_39AutoVectorizingCopyWithAssumedAlignmentILi128EEENSA_21SM90_TMA_STORE_IM2COLES2F_S2H_S2H_EEEvvEEEEvNT_6ParamsE,"aw",@nobits
	.sectionflags	@""
	.align	16
	.zero		1024


//--------------------- .nv.shared.reserved.0     --------------------------
	.section	.nv.shared.reserved.0,"aw",@nobits
	.weak		__nv_reservedSMEM_offset_0_alias
	.size		__nv_reservedSMEM_offset_0_alias, 0, 64
	.other		__nv_reservedSMEM_offset_0_alias,@"STO_CUDA_RESERVED_SHARED STV_DEFAULT"
__nv_reservedSMEM_offset_0_alias:
	.zero		0
.nv.shared.reserved.0:
	.zero		64
	.weak		__nv_reservedSMEM_tcgen05_partition
	.type		__nv_reservedSMEM_tcgen05_partition,@object
	.size		__nv_reservedSMEM_tcgen05_partition,(.L_0 - __nv_reservedSMEM_tcgen05_partition)
__nv_reservedSMEM_tcgen05_partition:
	.zero		32
.L_0:


//--------------------- .nv.global                --------------------------
	.section	.nv.global,"aw",@nobits
.nv.global:
	.type		_ZN39_INTERNAL_81b60293_4_k_cu_fb26e729_31544cute1_E,@object
	.size		_ZN39_INTERNAL_81b60293_4_k_cu_fb26e729_31544cute1_E,(_ZN39_INTERNAL_81b60293_4_k_cu_fb26e729_31544cuda3std3__45__cpo6cbeginE - _ZN39_INTERNAL_81b60293_4_k_cu_fb26e729_31544cute1_E)
_ZN39_INTERNAL_81b60293_4_k_cu_fb26e729_31544cute1_E:
	.zero		1
	.type		_ZN39_INTERNAL_81b60293_4_k_cu_fb26e729_31544cuda3std3__45__cpo6cbeginE,@object
	.size		_ZN39_INTERNAL_81b60293_4_k_cu_fb26e729_31544cuda3std3__45__cpo6cbeginE,(_ZN39_INTERNAL_81b60293_4_k_cu_fb26e729_31544cuda3std3__48in_placeE - _ZN39_INTERNAL_81b60293_4_k_cu_fb26e729_31544cuda3std3__45__cpo6cbeginE)
_ZN39_INTERNAL_81b60293_4_k_cu_fb26e729_31544cuda3std3__45__cpo6cbeginE:
	.zero		1
	.type		_ZN39_INTERNAL_81b60293_4_k_cu_fb26e729_31544cuda3std3__48in_placeE,@object
	.size		_ZN39_INTERNAL_81b60293_4_k_cu_fb26e729_31544cuda3std3__48in_placeE,(_ZN39_INTERNAL_81b60293_4_k_cu_fb26e729_31544cuda3std6ranges3__45__cpo9iter_moveE - _ZN39_INTERNAL_81b60293_4_k_cu_fb26e729_31544cuda3std3__48in_placeE)
_ZN39_INTERNAL_81b60293_4_k_cu_fb26e729_31544cuda3std3__48in_placeE:
	.zero		1
	.type		_ZN39_INTERNAL_81b60293_4_k_cu_fb26e729_31544cuda3std6ranges3__45__cpo9iter_moveE,@object
	.size		_ZN39_INTERNAL_81b60293_4_k_cu_fb26e729_31544cuda3std6ranges3__45__cpo9iter_moveE,(_ZN39_INTERNAL_81b60293_4_k_cu_fb26e729_31544cuda3std3__45__cpo5beginE - _ZN39_INTERNAL_81b60293_4_k_cu_fb26e729_31544cuda3std6ranges3__45__cpo9iter_moveE)
_ZN39_INTERNAL_81b60293_4_k_cu_fb26e729_31544cuda3std6ranges3__45__cpo9iter_moveE:
	.zero		1
	.type		_ZN39_INTERNAL_81b60293_4_k_cu_fb26e729_31544cuda3std3__45__cpo5beginE,@object
	.size		_ZN39_INTERNAL_81b60293_4_k_cu_fb26e729_31544cuda3std3__45__cpo5beginE,(_ZN39_INTERNAL_81b60293_4_k_cu_fb26e729_31544cuda3std3__441_GLOBAL__N__81b60293_4_k_cu_fb26e729_31546ignoreE - _ZN39_INTERNAL_81b60293_4_k_cu_fb26e729_31544cuda3std3__45__cpo5beginE)
_ZN39_INTERNAL_81b60293_4_k_cu_fb26e729_31544cuda3std3__45__cpo5beginE:
	.zero		1
	.type		_ZN39_INTERNAL_81b60293_4_k_cu_fb26e729_31544cuda3std3__441_GLOBAL__N__81b60293_4_k_cu_fb26e729_31546ignoreE,@object
	.size		_ZN39_INTERNAL_81b60293_4_k_cu_fb26e729_31544cuda3std3__441_GLOBAL__N__81b60293_4_k_cu_fb26e729_31546ignoreE,(_ZN39_INTERNAL_81b60293_4_k_cu_fb26e729_31544cute7productE - _ZN39_INTERNAL_81b60293_4_k_cu_fb26e729_31544cuda3std3__441_GLOBAL__N__81b60293_4_k_cu_fb26e729_31546ignoreE)
_ZN39_INTERNAL_81b60293_4_k_cu_fb26e729_31544cuda3std3__441_GLOBAL__N__81b60293_4_k_cu_fb26e729_31546ignoreE:
	.zero		1
	.type		_ZN39_INTERNAL_81b60293_4_k_cu_fb26e729_31544cute7productE,@object
	.size		_ZN39_INTERNAL_81b60293_4_k_cu_fb26e729_31544cute7productE,(_ZN39_INTERNAL_81b60293_4_k_cu_fb26e729_31544cuda3std3__45__cpo3endE - _ZN39_INTERNAL_81b60293_4_k_cu_fb26e729_31544cute7productE)
_ZN39_INTERNAL_81b60293_4_k_cu_fb26e729_31544cute7productE:
	.zero		1
	.type		_ZN39_INTERNAL_81b60293_4_k_cu_fb26e729_31544cuda3std3__45__cpo3endE,@object
	.size		_ZN39_INTERNAL_81b60293_4_k_cu_fb26e729_31544cuda3std3__45__cpo3endE,(_ZN39_INTERNAL_81b60293_4_k_cu_fb26e729_31544cuda3std3__419piecewise_constructE - _ZN39_INTERNAL_81b60293_4_k_cu_fb26e729_31544cuda3std3__45__cpo3endE)
_ZN39_INTERNAL_81b60293_4_k_cu_fb26e729_31544cuda3std3__45__cpo3endE:
	.zero		1
	.type		_ZN39_INTERNAL_81b60293_4_k_cu_fb26e729_31544cuda3std3__419piecewise_constructE,@object
	.size		_ZN39_INTERNAL_81b60293_4_k_cu_fb26e729_31544cuda3std3__419piecewise_constructE,(_ZN39_INTERNAL_81b60293_4_k_cu_fb26e729_31544cuda3std3__45__cpo4cendE - _ZN39_INTERNAL_81b60293_4_k_cu_fb26e729_31544cuda3std3__419piecewise_constructE)
_ZN39_INTERNAL_81b60293_4_k_cu_fb26e729_31544cuda3std3__419piecewise_constructE:
	.zero		1
	.type		_ZN39_INTERNAL_81b60293_4_k_cu_fb26e729_31544cuda3std3__45__cpo4cendE,@object
	.size		_ZN39_INTERNAL_81b60293_4_k_cu_fb26e729_31544cuda3std3__45__cpo4cendE,(_ZN39_INTERNAL_81b60293_4_k_cu_fb26e729_31544cuda3std6ranges3__45__cpo4swapE - _ZN39_INTERNAL_81b60293_4_k_cu_fb26e729_31544cuda3std3__45__cpo4cendE)
_ZN39_INTERNAL_81b60293_4_k_cu_fb26e729_31544cuda3std3__45__cpo4cendE:
	.zero		1
	.type		_ZN39_INTERNAL_81b60293_4_k_cu_fb26e729_31544cuda3std6ranges3__45__cpo4swapE,@object
	.size		_ZN39_INTERNAL_81b60293_4_k_cu_fb26e729_31544cuda3std6ranges3__45__cpo4swapE,(.L_10 - _ZN39_INTERNAL_81b60293_4_k_cu_fb26e729_31544cuda3std6ranges3__45__cpo4swapE)
_ZN39_INTERNAL_81b60293_4_k_cu_fb26e729_31544cuda3std6ranges3__45__cpo4swapE:
	.zero		1
.L_10:


//--------------------- .nv.constant0._ZN7cutlass13device_kernelINS_4conv6kernel13ConvUniversalINS1_16ConvProblemShapeILNS1_8OperatorE1ELi3EEENS1_10collective14CollectiveConvINS1_47MainloopSm100TmaUmmaWarpSpecializedImplicitGemmILS5_1ELi10ELi3ELi1ELi2EN4cute5tupleIJNSA_1CILi2EEENSC_ILi1EEESE_EEEEENSB_IJNSC_ILi256EEENSC_ILi64EEENSB_IJSI_EEEEEENS_10bfloat16_tESL_NSA_8TiledMMAINSA_8MMA_AtomIJNSA_26SM100_MMA_F16BF16_2x1SM_SSISL_SL_fLi256ELi64ELNSA_4UMMA5MajorE0ELSQ_1ELNSP_7ScaleInE0ELSR_0EEEEEENSA_6LayoutINSB_IJSE_SE_SE_EEENSB_IJNSC_ILi0EEESW_SW_EEEEENSB_IJNSA_10UnderscoreESZ_SZ_EEEEENS7_6detail27Sm100ImplicitGemmTileTraitsINSA_25SM100_TMA_2SM_LOAD_IM2COLENSA_14ComposedLayoutINSA_7SwizzleILi3ELi4ELi3EEENSA_18smem_ptr_flag_bitsILi16EEENSU_INSB_IJNSC_ILi8EEESI_EEENSB_IJSI_SE_EEEEEEEvEENS13_INSA_18SM100_TMA_2SM_LOADENS15_INS16_ILi2ELi4ELi3EEES19_NSU_INSB_IJNSC_ILi32EEES1A_EEENSB_IJSE_S1I_EEEEEEEvEEEENS_8epilogue10collective18CollectiveEpilogueINS1P_23Sm100TmaWarpSpecializedILi3ELi2ELi32ELb1ELb0EEEJNSB_IJNSC_ILi128EEESI_SJ_EEENSB_IJNSU_IS1U_SE_EENSU_IS1I_SE_EEEEESL_NSB_IJNSB_IJllllEEESE_SW_EEESL_S20_NS1P_6fusion15FusionCallbacksIS1T_NS21_17LinearCombinationISL_fSL_fLNS_15FloatRoundStyleE2EEES1V_S1Y_JEEENSA_5SM1004TMEM4LOAD26SM100_TMEM_LOAD_32dp32b32xENSA_20SM90_TMA_LOAD_IM2COLENS15_IS1H_S19_NSU_INSB_IJS1A_S1I_EEENSB_IJS1I_SE_EEEEEEENSA_39AutoVectorizingCopyWithAssumedAlignmentILi128EEENSA_21SM90_TMA_STORE_IM2COLES2F_S2H_S2H_EEEvvEEEEvNT_6ParamsE --------------------------
	.section	.nv.constant0._ZN7cutlass13device_kernelINS_4conv6kernel13ConvUniversalINS1_16ConvProblemShapeILNS1_8OperatorE1ELi3EEENS1_10collective14CollectiveConvINS1_47MainloopSm100TmaUmmaWarpSpecializedImplicitGemmILS5_1ELi10ELi3ELi1ELi2EN4cute5tupleIJNSA_1CILi2EEENSC_ILi1EEESE_EEEEENSB_IJNSC_ILi256EEENSC_ILi64EEENSB_IJSI_EEEEEENS_10bfloat16_tESL_NSA_8TiledMMAINSA_8MMA_AtomIJNSA_26SM100_MMA_F16BF16_2x1SM_SSISL_SL_fLi256ELi64ELNSA_4UMMA5MajorE0ELSQ_1ELNSP_7ScaleInE0ELSR_0EEEEEENSA_6LayoutINSB_IJSE_SE_SE_EEENSB_IJNSC_ILi0EEESW_SW_EEEEENSB_IJNSA_10UnderscoreESZ_SZ_EEEEENS7_6detail27Sm100ImplicitGemmTileTraitsINSA_25SM100_TMA_2SM_LOAD_IM2COLENSA_14ComposedLayoutINSA_7SwizzleILi3ELi4ELi3EEENSA_18smem_ptr_flag_bitsILi16EEENSU_INSB_IJNSC_ILi8EEESI_EEENSB_IJSI_SE_EEEEEEEvEENS13_INSA_18SM100_TMA_2SM_LOADENS15_INS16_ILi2ELi4ELi3EEES19_NSU_INSB_IJNSC_ILi32EEES1A_EEENSB_IJSE_S1I_EEEEEEEvEEEENS_8epilogue10collective18CollectiveEpilogueINS1P_23Sm100TmaWarpSpecializedILi3ELi2ELi32ELb1ELb0EEEJNSB_IJNSC_ILi128EEESI_SJ_EEENSB_IJNSU_IS1U_SE_EENSU_IS1I_SE_EEEEESL_NSB_IJNSB_IJllllEEESE_SW_EEESL_S20_NS1P_6fusion15FusionCallbacksIS1T_NS21_17LinearCombinationISL_fSL_fLNS_15FloatRoundStyleE2EEES1V_S1Y_JEEENSA_5SM1004TMEM4LOAD26SM100_TMEM_LOAD_32dp32b32xENSA_20SM90_TMA_LOAD_IM2COLENS15_IS1H_S19_NSU_INSB_IJS1A_S1I_EEENSB_IJS1I_SE_EEEEEEENSA_39AutoVectorizingCopyWithAssumedAlignmentILi128EEENSA_21SM90_TMA_STORE_IM2COLES2F_S2H_S2H_EEEvvEEEEvNT_6ParamsE,"a",@progbits
	.sectionflags	@""
	.align	4
.nv.constant0._ZN7cutlass13device_kernelINS_4conv6kernel13ConvUniversalINS1_16ConvProblemShapeILNS1_8OperatorE1ELi3EEENS1_10collective14CollectiveConvINS1_47MainloopSm100TmaUmmaWarpSpecializedImplicitGemmILS5_1ELi10ELi3ELi1ELi2EN4cute5tupleIJNSA_1CILi2EEENSC_ILi1EEESE_EEEEENSB_IJNSC_ILi256EEENSC_ILi64EEENSB_IJSI_EEEEEENS_10bfloat16_tESL_NSA_8TiledMMAINSA_8MMA_AtomIJNSA_26SM100_MMA_F16BF16_2x1SM_SSISL_SL_fLi256ELi64ELNSA_4UMMA5MajorE0ELSQ_1ELNSP_7ScaleInE0ELSR_0EEEEEENSA_6LayoutINSB_IJSE_SE_SE_EEENSB_IJNSC_ILi0EEESW_SW_EEEEENSB_IJNSA_10UnderscoreESZ_SZ_EEEEENS7_6detail27Sm100ImplicitGemmTileTraitsINSA_25SM100_TMA_2SM_LOAD_IM2COLENSA_14ComposedLayoutINSA_7SwizzleILi3ELi4ELi3EEENSA_18smem_ptr_flag_bitsILi16EEENSU_INSB_IJNSC_ILi8EEESI_EEENSB_IJSI_SE_EEEEEEEvEENS13_INSA_18SM100_TMA_2SM_LOADENS15_INS16_ILi2ELi4ELi3EEES19_NSU_INSB_IJNSC_ILi32EEES1A_EEENSB_IJSE_S1I_EEEEEEEvEEEENS_8epilogue10collective18CollectiveEpilogueINS1P_23Sm100TmaWarpSpecializedILi3ELi2ELi32ELb1ELb0EEEJNSB_IJNSC_ILi128EEESI_SJ_EEENSB_IJNSU_IS1U_SE_EENSU_IS1I_SE_EEEEESL_NSB_IJNSB_IJllllEEESE_SW_EEESL_S20_NS1P_6fusion15FusionCallbacksIS1T_NS21_17LinearCombinationISL_fSL_fLNS_15FloatRoundStyleE2EEES1V_S1Y_JEEENSA_5SM1004TMEM4LOAD26SM100_TMEM_LOAD_32dp32b32xENSA_20SM90_TMA_LOAD_IM2COLENS15_IS1H_S19_NSU_INSB_IJS1A_S1I_EEENSB_IJS1I_SE_EEEEEEENSA_39AutoVectorizingCopyWithAssumedAlignmentILi128EEENSA_21SM90_TMA_STORE_IM2COLES2F_S2H_S2H_EEEvvEEEEvNT_6ParamsE:
	.zero		3200


//--------------------- SYMBOLS --------------------------

	.type		.nv.reservedSmem.offset0,@object
	.size		.nv.reservedSmem.offset0,0x4
	.type		.nv.reservedSmem.cap,@object
	.size		.nv.reservedSmem.cap,0x4
	.type		__assertfail,@function
